//
// Generated by NVIDIA NVVM Compiler
//
// Compiler Build ID: CL-36424714
// Cuda compilation tools, release 13.0, V13.0.88
// Based on NVVM 20.0.0
//

.version 9.0
.target sm_100
.address_size 64

	// .globl	_Z17cudaConvolution2DPfS_S_S_ii

.visible .entry _Z17cudaConvolution2DPfS_S_S_ii(
	.param .u64 .ptr .align 1 _Z17cudaConvolution2DPfS_S_S_ii_param_0,
	.param .u64 .ptr .align 1 _Z17cudaConvolution2DPfS_S_S_ii_param_1,
	.param .u64 .ptr .align 1 _Z17cudaConvolution2DPfS_S_S_ii_param_2,
	.param .u64 .ptr .align 1 _Z17cudaConvolution2DPfS_S_S_ii_param_3,
	.param .u32 _Z17cudaConvolution2DPfS_S_S_ii_param_4,
	.param .u32 _Z17cudaConvolution2DPfS_S_S_ii_param_5
)
{
	.reg .pred 	%p<14>;
	.reg .b32 	%r<72>;
	.reg .b32 	%f<85>;
	.reg .b64 	%rd<58>;

	ld.param.u64 	%rd5, [_Z17cudaConvolution2DPfS_S_S_ii_param_0];
	ld.param.u64 	%rd6, [_Z17cudaConvolution2DPfS_S_S_ii_param_1];
	ld.param.u64 	%rd3, [_Z17cudaConvolution2DPfS_S_S_ii_param_2];
	ld.param.u32 	%r27, [_Z17cudaConvolution2DPfS_S_S_ii_param_4];
	ld.param.u32 	%r28, [_Z17cudaConvolution2DPfS_S_S_ii_param_5];
	cvta.to.global.u64 	%rd1, %rd6;
	cvta.to.global.u64 	%rd2, %rd5;
	mov.u32 	%r29, %tid.x;
	mov.u32 	%r30, %ctaid.x;
	mov.u32 	%r31, %ntid.x;
	mad.lo.s32 	%r1, %r30, %r31, %r29;
	mov.u32 	%r32, %tid.y;
	mov.u32 	%r33, %ctaid.y;
	mov.u32 	%r34, %ntid.y;
	mad.lo.s32 	%r35, %r33, %r34, %r32;
	mov.u32 	%r3, %ctaid.z;
	sub.s32 	%r36, %r27, %r28;
	max.s32 	%r37, %r1, %r35;
	setp.gt.s32 	%p1, %r37, %r36;
	@%p1 bra 	$L__BB0_16;
	cvta.to.global.u64 	%rd7, %rd3;
	mul.wide.u32 	%rd8, %r3, 4;
	add.s64 	%rd9, %rd7, %rd8;
	ld.global.f32 	%f83, [%rd9];
	setp.lt.s32 	%p2, %r28, 1;
	@%p2 bra 	$L__BB0_15;
	mul.lo.s32 	%r5, %r28, %r3;
	and.b32  	%r6, %r28, 7;
	and.b32  	%r39, %r28, 2147483640;
	neg.s32 	%r7, %r39;
	mad.lo.s32 	%r8, %r27, %r35, %r1;
	shl.b32 	%r9, %r27, 3;
	mul.lo.s32 	%r10, %r5, %r28;
	mov.b32 	%r65, 0;
	mul.wide.s32 	%rd46, %r27, 4;
	mul.wide.u32 	%rd48, %r28, 4;
$L__BB0_3:
	add.s32 	%r41, %r28, -1;
	setp.lt.u32 	%p3, %r41, 7;
	mov.b32 	%r70, 0;
	@%p3 bra 	$L__BB0_6;
	add.s32 	%r67, %r8, %r65;
	add.s32 	%r66, %r10, %r65;
	mov.u32 	%r68, %r7;
$L__BB0_5:
	.pragma "nounroll";
	and.b32  	%r70, %r28, 2147483640;
	mul.wide.s32 	%rd10, %r67, 4;
	add.s64 	%rd11, %rd2, %rd10;
	ld.global.f32 	%f17, [%rd11];
	mul.wide.s32 	%rd12, %r66, 4;
	add.s64 	%rd13, %rd1, %rd12;
	ld.global.f32 	%f18, [%rd13];
	fma.rn.f32 	%f19, %f17, %f18, %f83;
	mul.wide.s32 	%rd14, %r27, 4;
	add.s64 	%rd15, %rd11, %rd14;
	ld.global.f32 	%f20, [%rd15];
	mul.wide.u32 	%rd16, %r28, 4;
	add.s64 	%rd17, %rd13, %rd16;
	ld.global.f32 	%f21, [%rd17];
	fma.rn.f32 	%f22, %f20, %f21, %f19;
	add.s64 	%rd18, %rd15, %rd14;
	ld.global.f32 	%f23, [%rd18];
	add.s64 	%rd19, %rd17, %rd16;
	ld.global.f32 	%f24, [%rd19];
	fma.rn.f32 	%f25, %f23, %f24, %f22;
	add.s64 	%rd20, %rd18, %rd14;
	ld.global.f32 	%f26, [%rd20];
	add.s64 	%rd21, %rd19, %rd16;
	ld.global.f32 	%f27, [%rd21];
	fma.rn.f32 	%f28, %f26, %f27, %f25;
	add.s64 	%rd22, %rd20, %rd14;
	ld.global.f32 	%f29, [%rd22];
	add.s64 	%rd23, %rd21, %rd16;
	ld.global.f32 	%f30, [%rd23];
	fma.rn.f32 	%f31, %f29, %f30, %f28;
	add.s64 	%rd24, %rd22, %rd14;
	ld.global.f32 	%f32, [%rd24];
	add.s64 	%rd25, %rd23, %rd16;
	ld.global.f32 	%f33, [%rd25];
	fma.rn.f32 	%f34, %f32, %f33, %f31;
	add.s64 	%rd26, %rd24, %rd14;
	ld.global.f32 	%f35, [%rd26];
	add.s64 	%rd27, %rd25, %rd16;
	ld.global.f32 	%f36, [%rd27];
	fma.rn.f32 	%f37, %f35, %f36, %f34;
	add.s64 	%rd28, %rd26, %rd14;
	ld.global.f32 	%f38, [%rd28];
	add.s64 	%rd29, %rd27, %rd16;
	ld.global.f32 	%f39, [%rd29];
	fma.rn.f32 	%f83, %f38, %f39, %f37;
	add.s32 	%r68, %r68, 8;
	add.s32 	%r67, %r67, %r9;
	shl.b32 	%r42, %r28, 3;
	add.s32 	%r66, %r66, %r42;
	setp.ne.s32 	%p4, %r68, 0;
	@%p4 bra 	$L__BB0_5;
$L__BB0_6:
	setp.eq.s32 	%p5, %r6, 0;
	@%p5 bra 	$L__BB0_14;
	add.s32 	%r43, %r6, -1;
	setp.lt.u32 	%p6, %r43, 3;
	@%p6 bra 	$L__BB0_9;
	add.s32 	%r44, %r70, %r35;
	add.s32 	%r45, %r65, %r1;
	mad.lo.s32 	%r46, %r44, %r27, %r45;
	mul.wide.s32 	%rd30, %r46, 4;
	add.s64 	%rd31, %rd2, %rd30;
	ld.global.f32 	%f41, [%rd31];
	add.s32 	%r47, %r70, %r5;
	mad.lo.s32 	%r48, %r47, %r28, %r65;
	mul.wide.s32 	%rd32, %r48, 4;
	add.s64 	%rd33, %rd1, %rd32;
	ld.global.f32 	%f42, [%rd33];
	fma.rn.f32 	%f43, %f41, %f42, %f83;
	add.s64 	%rd35, %rd31, %rd46;
	ld.global.f32 	%f44, [%rd35];
	add.s64 	%rd37, %rd33, %rd48;
	ld.global.f32 	%f45, [%rd37];
	fma.rn.f32 	%f46, %f44, %f45, %f43;
	add.s64 	%rd38, %rd35, %rd46;
	ld.global.f32 	%f47, [%rd38];
	add.s64 	%rd39, %rd37, %rd48;
	ld.global.f32 	%f48, [%rd39];
	fma.rn.f32 	%f49, %f47, %f48, %f46;
	add.s64 	%rd40, %rd38, %rd46;
	ld.global.f32 	%f50, [%rd40];
	add.s64 	%rd41, %rd39, %rd48;
	ld.global.f32 	%f51, [%rd41];
	fma.rn.f32 	%f83, %f50, %f51, %f49;
	add.s32 	%r70, %r70, 4;
$L__BB0_9:
	and.b32  	%r49, %r28, 3;
	setp.eq.s32 	%p7, %r49, 0;
	@%p7 bra 	$L__BB0_14;
	setp.eq.s32 	%p8, %r49, 1;
	@%p8 bra 	$L__BB0_12;
	add.s32 	%r50, %r70, %r35;
	add.s32 	%r51, %r65, %r1;
	mad.lo.s32 	%r52, %r50, %r27, %r51;
	mul.wide.s32 	%rd42, %r52, 4;
	add.s64 	%rd43, %rd2, %rd42;
	ld.global.f32 	%f53, [%rd43];
	add.s32 	%r53, %r70, %r5;
	mad.lo.s32 	%r54, %r53, %r28, %r65;
	mul.wide.s32 	%rd44, %r54, 4;
	add.s64 	%rd45, %rd1, %rd44;
	ld.global.f32 	%f54, [%rd45];
	fma.rn.f32 	%f55, %f53, %f54, %f83;
	add.s64 	%rd47, %rd43, %rd46;
	ld.global.f32 	%f56, [%rd47];
	add.s64 	%rd49, %rd45, %rd48;
	ld.global.f32 	%f57, [%rd49];
	fma.rn.f32 	%f83, %f56, %f57, %f55;
	add.s32 	%r70, %r70, 2;
$L__BB0_12:
	and.b32  	%r55, %r28, 1;
	setp.eq.b32 	%p9, %r55, 1;
	not.pred 	%p10, %p9;
	@%p10 bra 	$L__BB0_14;
	add.s32 	%r56, %r70, %r35;
	add.s32 	%r57, %r65, %r1;
	mad.lo.s32 	%r58, %r56, %r27, %r57;
	mul.wide.s32 	%rd50, %r58, 4;
	add.s64 	%rd51, %rd2, %rd50;
	ld.global.f32 	%f58, [%rd51];
	add.s32 	%r59, %r70, %r5;
	mad.lo.s32 	%r60, %r59, %r28, %r65;
	mul.wide.s32 	%rd52, %r60, 4;
	add.s64 	%rd53, %rd1, %rd52;
	ld.global.f32 	%f59, [%rd53];
	fma.rn.f32 	%f83, %f58, %f59, %f83;
$L__BB0_14:
	add.s32 	%r65, %r65, 1;
	setp.ne.s32 	%p11, %r65, %r28;
	@%p11 bra 	$L__BB0_3;
$L__BB0_15:
	ld.param.u64 	%rd57, [_Z17cudaConvolution2DPfS_S_S_ii_param_3];
	abs.f32 	%f60, %f83;
	mul.f32 	%f61, %f60, 0f4038AA3B;
	ex2.approx.ftz.f32 	%f62, %f61;
	add.f32 	%f63, %f62, 0f3F800000;
	rcp.approx.ftz.f32 	%f64, %f63;
	fma.rn.f32 	%f65, %f64, 0fC0000000, 0f3F800000;
	setp.ge.f32 	%p12, %f60, 0f41102CB4;
	selp.f32 	%f66, 0f3F800000, %f65, %p12;
	copysign.f32 	%f67, %f83, %f66;
	mul.f32 	%f68, %f83, %f83;
	fma.rn.f32 	%f69, %f68, 0f3C80F082, 0fBD563CAE;
	fma.rn.f32 	%f70, %f69, %f68, 0f3E085941;
	fma.rn.f32 	%f71, %f70, %f68, 0fBEAAA9ED;
	fma.rn.f32 	%f72, %f71, %f68, 0f00000000;
	fma.rn.f32 	%f73, %f72, %f83, %f83;
	setp.ge.f32 	%p13, %f60, 0f3F19999A;
	selp.f32 	%f74, %f67, %f73, %p13;
	mad.lo.s32 	%r61, %r3, %r36, %r3;
	add.s32 	%r62, %r61, %r35;
	mad.lo.s32 	%r63, %r62, %r36, %r62;
	add.s32 	%r64, %r63, %r1;
	cvta.to.global.u64 	%rd54, %rd57;
	mul.wide.s32 	%rd55, %r64, 4;
	add.s64 	%rd56, %rd54, %rd55;
	st.global.f32 	[%rd56], %f74;
$L__BB0_16:
	ret;

}
	// .globl	_Z14cudaDenseLayerPfS_S_S_iib
.visible .entry _Z14cudaDenseLayerPfS_S_S_iib(
	.param .u64 .ptr .align 1 _Z14cudaDenseLayerPfS_S_S_iib_param_0,
	.param .u64 .ptr .align 1 _Z14cudaDenseLayerPfS_S_S_iib_param_1,
	.param .u64 .ptr .align 1 _Z14cudaDenseLayerPfS_S_S_iib_param_2,
	.param .u64 .ptr .align 1 _Z14cudaDenseLayerPfS_S_S_iib_param_3,
	.param .u32 _Z14cudaDenseLayerPfS_S_S_iib_param_4,
	.param .u32 _Z14cudaDenseLayerPfS_S_S_iib_param_5,
	.param .u8 _Z14cudaDenseLayerPfS_S_S_iib_param_6
)
{
	.reg .pred 	%p<14>;
	.reg .b16 	%rs<2>;
	.reg .b32 	%r<38>;
	.reg .b32 	%f<128>;
	.reg .b64 	%rd<35>;

	ld.param.u64 	%rd12, [_Z14cudaDenseLayerPfS_S_S_iib_param_0];
	ld.param.u64 	%rd13, [_Z14cudaDenseLayerPfS_S_S_iib_param_1];
	ld.param.u64 	%rd10, [_Z14cudaDenseLayerPfS_S_S_iib_param_2];
	ld.param.u64 	%rd11, [_Z14cudaDenseLayerPfS_S_S_iib_param_3];
	ld.param.u32 	%r23, [_Z14cudaDenseLayerPfS_S_S_iib_param_4];
	ld.param.u32 	%r24, [_Z14cudaDenseLayerPfS_S_S_iib_param_5];
	ld.param.s8 	%rs1, [_Z14cudaDenseLayerPfS_S_S_iib_param_6];
	cvta.to.global.u64 	%rd1, %rd13;
	cvta.to.global.u64 	%rd2, %rd12;
	mov.u32 	%r25, %tid.x;
	mov.u32 	%r26, %ctaid.x;
	mov.u32 	%r27, %ntid.x;
	mad.lo.s32 	%r1, %r26, %r27, %r25;
	setp.ge.s32 	%p1, %r1, %r24;
	@%p1 bra 	$L__BB1_18;
	cvta.to.global.u64 	%rd14, %rd10;
	mul.wide.s32 	%rd15, %r1, 4;
	add.s64 	%rd16, %rd14, %rd15;
	ld.global.f32 	%f126, [%rd16];
	setp.lt.s32 	%p2, %r23, 1;
	@%p2 bra 	$L__BB1_14;
	mul.lo.s32 	%r2, %r23, %r1;
	and.b32  	%r3, %r23, 15;
	setp.lt.u32 	%p3, %r23, 16;
	mov.b32 	%r34, 0;
	@%p3 bra 	$L__BB1_5;
	and.b32  	%r34, %r23, 2147483632;
	neg.s32 	%r32, %r34;
	add.s64 	%rd33, %rd2, 32;
	add.s64 	%rd4, %rd1, 32;
	mov.u32 	%r31, %r2;
$L__BB1_4:
	.pragma "nounroll";
	mul.wide.s32 	%rd17, %r31, 4;
	add.s64 	%rd18, %rd4, %rd17;
	ld.global.f32 	%f19, [%rd33+-32];
	ld.global.f32 	%f20, [%rd18+-32];
	fma.rn.f32 	%f21, %f19, %f20, %f126;
	ld.global.f32 	%f22, [%rd33+-28];
	ld.global.f32 	%f23, [%rd18+-28];
	fma.rn.f32 	%f24, %f22, %f23, %f21;
	ld.global.f32 	%f25, [%rd33+-24];
	ld.global.f32 	%f26, [%rd18+-24];
	fma.rn.f32 	%f27, %f25, %f26, %f24;
	ld.global.f32 	%f28, [%rd33+-20];
	ld.global.f32 	%f29, [%rd18+-20];
	fma.rn.f32 	%f30, %f28, %f29, %f27;
	ld.global.f32 	%f31, [%rd33+-16];
	ld.global.f32 	%f32, [%rd18+-16];
	fma.rn.f32 	%f33, %f31, %f32, %f30;
	ld.global.f32 	%f34, [%rd33+-12];
	ld.global.f32 	%f35, [%rd18+-12];
	fma.rn.f32 	%f36, %f34, %f35, %f33;
	ld.global.f32 	%f37, [%rd33+-8];
	ld.global.f32 	%f38, [%rd18+-8];
	fma.rn.f32 	%f39, %f37, %f38, %f36;
	ld.global.f32 	%f40, [%rd33+-4];
	ld.global.f32 	%f41, [%rd18+-4];
	fma.rn.f32 	%f42, %f40, %f41, %f39;
	ld.global.f32 	%f43, [%rd33];
	ld.global.f32 	%f44, [%rd18];
	fma.rn.f32 	%f45, %f43, %f44, %f42;
	ld.global.f32 	%f46, [%rd33+4];
	ld.global.f32 	%f47, [%rd18+4];
	fma.rn.f32 	%f48, %f46, %f47, %f45;
	ld.global.f32 	%f49, [%rd33+8];
	ld.global.f32 	%f50, [%rd18+8];
	fma.rn.f32 	%f51, %f49, %f50, %f48;
	ld.global.f32 	%f52, [%rd33+12];
	ld.global.f32 	%f53, [%rd18+12];
	fma.rn.f32 	%f54, %f52, %f53, %f51;
	ld.global.f32 	%f55, [%rd33+16];
	ld.global.f32 	%f56, [%rd18+16];
	fma.rn.f32 	%f57, %f55, %f56, %f54;
	ld.global.f32 	%f58, [%rd33+20];
	ld.global.f32 	%f59, [%rd18+20];
	fma.rn.f32 	%f60, %f58, %f59, %f57;
	ld.global.f32 	%f61, [%rd33+24];
	ld.global.f32 	%f62, [%rd18+24];
	fma.rn.f32 	%f63, %f61, %f62, %f60;
	ld.global.f32 	%f64, [%rd33+28];
	ld.global.f32 	%f65, [%rd18+28];
	fma.rn.f32 	%f126, %f64, %f65, %f63;
	add.s32 	%r32, %r32, 16;
	add.s64 	%rd33, %rd33, 64;
	add.s32 	%r31, %r31, 16;
	setp.ne.s32 	%p4, %r32, 0;
	@%p4 bra 	$L__BB1_4;
$L__BB1_5:
	setp.eq.s32 	%p5, %r3, 0;
	@%p5 bra 	$L__BB1_14;
	and.b32  	%r11, %r23, 7;
	setp.lt.u32 	%p6, %r3, 8;
	@%p6 bra 	$L__BB1_8;
	mul.wide.u32 	%rd19, %r34, 4;
	add.s64 	%rd20, %rd2, %rd19;
	ld.global.f32 	%f67, [%rd20];
	add.s32 	%r29, %r34, %r2;
	mul.wide.s32 	%rd21, %r29, 4;
	add.s64 	%rd22, %rd1, %rd21;
	ld.global.f32 	%f68, [%rd22];
	fma.rn.f32 	%f69, %f67, %f68, %f126;
	ld.global.f32 	%f70, [%rd20+4];
	ld.global.f32 	%f71, [%rd22+4];
	fma.rn.f32 	%f72, %f70, %f71, %f69;
	ld.global.f32 	%f73, [%rd20+8];
	ld.global.f32 	%f74, [%rd22+8];
	fma.rn.f32 	%f75, %f73, %f74, %f72;
	ld.global.f32 	%f76, [%rd20+12];
	ld.global.f32 	%f77, [%rd22+12];
	fma.rn.f32 	%f78, %f76, %f77, %f75;
	ld.global.f32 	%f79, [%rd20+16];
	ld.global.f32 	%f80, [%rd22+16];
	fma.rn.f32 	%f81, %f79, %f80, %f78;
	ld.global.f32 	%f82, [%rd20+20];
	ld.global.f32 	%f83, [%rd22+20];
	fma.rn.f32 	%f84, %f82, %f83, %f81;
	ld.global.f32 	%f85, [%rd20+24];
	ld.global.f32 	%f86, [%rd22+24];
	fma.rn.f32 	%f87, %f85, %f86, %f84;
	ld.global.f32 	%f88, [%rd20+28];
	ld.global.f32 	%f89, [%rd22+28];
	fma.rn.f32 	%f126, %f88, %f89, %f87;
	add.s32 	%r34, %r34, 8;
$L__BB1_8:
	setp.eq.s32 	%p7, %r11, 0;
	@%p7 bra 	$L__BB1_14;
	and.b32  	%r14, %r23, 3;
	setp.lt.u32 	%p8, %r11, 4;
	@%p8 bra 	$L__BB1_11;
	mul.wide.u32 	%rd23, %r34, 4;
	add.s64 	%rd24, %rd2, %rd23;
	ld.global.f32 	%f91, [%rd24];
	add.s32 	%r30, %r34, %r2;
	mul.wide.s32 	%rd25, %r30, 4;
	add.s64 	%rd26, %rd1, %rd25;
	ld.global.f32 	%f92, [%rd26];
	fma.rn.f32 	%f93, %f91, %f92, %f126;
	ld.global.f32 	%f94, [%rd24+4];
	ld.global.f32 	%f95, [%rd26+4];
	fma.rn.f32 	%f96, %f94, %f95, %f93;
	ld.global.f32 	%f97, [%rd24+8];
	ld.global.f32 	%f98, [%rd26+8];
	fma.rn.f32 	%f99, %f97, %f98, %f96;
	ld.global.f32 	%f100, [%rd24+12];
	ld.global.f32 	%f101, [%rd26+12];
	fma.rn.f32 	%f126, %f100, %f101, %f99;
	add.s32 	%r34, %r34, 4;
$L__BB1_11:
	setp.eq.s32 	%p9, %r14, 0;
	@%p9 bra 	$L__BB1_14;
	add.s32 	%r37, %r34, %r2;
	mul.wide.u32 	%rd27, %r34, 4;
	add.s64 	%rd34, %rd2, %rd27;
	neg.s32 	%r36, %r14;
$L__BB1_13:
	.pragma "nounroll";
	mul.wide.s32 	%rd28, %r37, 4;
	add.s64 	%rd29, %rd1, %rd28;
	ld.global.f32 	%f102, [%rd34];
	ld.global.f32 	%f103, [%rd29];
	fma.rn.f32 	%f126, %f102, %f103, %f126;
	add.s32 	%r37, %r37, 1;
	add.s64 	%rd34, %rd34, 4;
	add.s32 	%r36, %r36, 1;
	setp.ne.s32 	%p10, %r36, 0;
	@%p10 bra 	$L__BB1_13;
$L__BB1_14:
	setp.eq.s16 	%p11, %rs1, 0;
	@%p11 bra 	$L__BB1_16;
	max.f32 	%f127, %f126, 0f00000000;
	bra.uni 	$L__BB1_17;
$L__BB1_16:
	abs.f32 	%f104, %f126;
	mul.f32 	%f105, %f104, 0f4038AA3B;
	ex2.approx.ftz.f32 	%f106, %f105;
	add.f32 	%f107, %f106, 0f3F800000;
	rcp.approx.ftz.f32 	%f108, %f107;
	fma.rn.f32 	%f109, %f108, 0fC0000000, 0f3F800000;
	setp.ge.f32 	%p12, %f104, 0f41102CB4;
	selp.f32 	%f110, 0f3F800000, %f109, %p12;
	copysign.f32 	%f111, %f126, %f110;
	mul.f32 	%f112, %f126, %f126;
	fma.rn.f32 	%f113, %f112, 0f3C80F082, 0fBD563CAE;
	fma.rn.f32 	%f114, %f113, %f112, 0f3E085941;
	fma.rn.f32 	%f115, %f114, %f112, 0fBEAAA9ED;
	fma.rn.f32 	%f116, %f115, %f112, 0f00000000;
	fma.rn.f32 	%f117, %f116, %f126, %f126;
	setp.ge.f32 	%p13, %f104, 0f3F19999A;
	selp.f32 	%f127, %f111, %f117, %p13;
$L__BB1_17:
	cvta.to.global.u64 	%rd30, %rd11;
	add.s64 	%rd32, %rd30, %rd15;
	st.global.f32 	[%rd32], %f127;
$L__BB1_18:
	ret;

}


// ===== COMPILED SASS (sm_100) =====

	.target	sm_100

	.elftype	@"ET_EXEC"


//--------------------- .note.nv.tkinfo           --------------------------
	.section	.note.nv.tkinfo,"",@"SHT_NOTE"
	.sectionflags	@"SHF_NOTE_NV_TKINFO"
	.tkinfo
        /*0018*/ 	.word	0x00000002
        /*0030*/ 	.string	""
        /*0030*/ 	.string	"ptxas"
        /*0030*/ 	.string	"Cuda compilation tools, release 13.0, V13.0.88"
        /*0030*/ 	.string	"Build cuda_13.0.r13.0/compiler.36424714_0"
        /*0030*/ 	.string	"-arch sm_100 -m 64 "



//--------------------- .note.nv.cuinfo           --------------------------
	.section	.note.nv.cuinfo,"",@"SHT_NOTE"
	.sectionflags	@"SHF_NOTE_NV_CUINFO"
        /*0018*/ 	.short	0x0002
        /*001a*/ 	.short	0x0064
        /*001c*/ 	.short	0x0082
	.zero		2


//--------------------- .nv.info                  --------------------------
	.section	.nv.info,"",@"SHT_CUDA_INFO"
	.align	4


	//----- nvinfo : EIATTR_REGCOUNT
	.align		4
        /*0000*/ 	.byte	0x04, 0x2f
        /*0002*/ 	.short	(.L_1 - .L_0)
	.align		4
.L_0:
        /*0004*/ 	.word	index@(_Z17cudaConvolution2DPfS_S_S_ii)
        /*0008*/ 	.word	0x00000020


	//----- nvinfo : EIATTR_FRAME_SIZE
	.align		4
.L_1:
        /*000c*/ 	.byte	0x04, 0x11
        /*000e*/ 	.short	(.L_3 - .L_2)
	.align		4
.L_2:
        /*0010*/ 	.word	index@(_Z17cudaConvolution2DPfS_S_S_ii)
        /*0014*/ 	.word	0x00000000


	//----- nvinfo : EIATTR_REGCOUNT
	.align		4
.L_3:
        /*0018*/ 	.byte	0x04, 0x2f
        /*001a*/ 	.short	(.L_5 - .L_4)
	.align		4
.L_4:
        /*001c*/ 	.word	index@(_Z14cudaDenseLayerPfS_S_S_iib)
        /*0020*/ 	.word	0x0000001f


	//----- nvinfo : EIATTR_FRAME_SIZE
	.align		4
.L_5:
        /*0024*/ 	.byte	0x04, 0x11
        /*0026*/ 	.short	(.L_7 - .L_6)
	.align		4
.L_6:
        /*0028*/ 	.word	index@(_Z14cudaDenseLayerPfS_S_S_iib)
        /*002c*/ 	.word	0x00000000


	//----- nvinfo : EIATTR_MIN_STACK_SIZE
	.align		4
.L_7:
        /*0030*/ 	.byte	0x04, 0x12
        /*0032*/ 	.short	(.L_9 - .L_8)
	.align		4
.L_8:
        /*0034*/ 	.word	index@(_Z14cudaDenseLayerPfS_S_S_iib)
        /*0038*/ 	.word	0x00000000


	//----- nvinfo : EIATTR_MIN_STACK_SIZE
	.align		4
.L_9:
        /*003c*/ 	.byte	0x04, 0x12
        /*003e*/ 	.short	(.L_11 - .L_10)
	.align		4
.L_10:
        /*0040*/ 	.word	index@(_Z17cudaConvolution2DPfS_S_S_ii)
        /*0044*/ 	.word	0x00000000
.L_11:


//--------------------- .nv.compat                --------------------------
	.section	.nv.compat,"",@"SHT_CUDA_COMPAT_INFO"
	.align	4
        /*0000*/ 	.byte	0x02, 0x09, 0x00, 0x00, 0x02, 0x02, 0x01, 0x00, 0x02, 0x05, 0x05, 0x00, 0x03, 0x07, 0x01, 0x01
        /*0010*/ 	.byte	0x02, 0x03, 0x00, 0x00, 0x02, 0x06, 0x01, 0x00, 0x04, 0x0b, 0x08, 0x00, 0x01, 0x00, 0x00, 0x00
        /*0020*/ 	.byte	0x00, 0x00, 0x00, 0x00


//--------------------- .nv.info._Z14cudaDenseLayerPfS_S_S_iib --------------------------
	.section	.nv.info._Z14cudaDenseLayerPfS_S_S_iib,"",@"SHT_CUDA_INFO"
	.sectionflags	@""
	.align	4


	//----- nvinfo : EIATTR_CUDA_API_VERSION
	.align		4
        /*0000*/ 	.byte	0x04, 0x37
        /*0002*/ 	.short	(.L_13 - .L_12)
.L_12:
        /*0004*/ 	.word	0x00000082


	//----- nvinfo : EIATTR_KPARAM_INFO
	.align		4
.L_13:
        /*0008*/ 	.byte	0x04, 0x17
        /*000a*/ 	.short	(.L_15 - .L_14)
.L_14:
        /*000c*/ 	.word	0x00000000
        /*0010*/ 	.short	0x0006
        /*0012*/ 	.short	0x0028
        /*0014*/ 	.byte	0x00, 0xf0, 0x05, 0x00


	//----- nvinfo : EIATTR_KPARAM_INFO
	.align		4
.L_15:
        /*0018*/ 	.byte	0x04, 0x17
        /*001a*/ 	.short	(.L_17 - .L_16)
.L_16:
        /*001c*/ 	.word	0x00000000
        /*0020*/ 	.short	0x0005
        /*0022*/ 	.short	0x0024
        /*0024*/ 	.byte	0x00, 0xf0, 0x11, 0x00


	//----- nvinfo : EIATTR_KPARAM_INFO
	.align		4
.L_17:
        /*0028*/ 	.byte	0x04, 0x17
        /*002a*/ 	.short	(.L_19 - .L_18)
.L_18:
        /*002c*/ 	.word	0x00000000
        /*0030*/ 	.short	0x0004
        /*0032*/ 	.short	0x0020
        /*0034*/ 	.byte	0x00, 0xf0, 0x11, 0x00


	//----- nvinfo : EIATTR_KPARAM_INFO
	.align		4
.L_19:
        /*0038*/ 	.byte	0x04, 0x17
        /*003a*/ 	.short	(.L_21 - .L_20)
.L_20:
        /*003c*/ 	.word	0x00000000
        /*0040*/ 	.short	0x0003
        /*0042*/ 	.short	0x0018
        /*0044*/ 	.byte	0x00, 0xf5, 0x21, 0x00


	//----- nvinfo : EIATTR_KPARAM_INFO
	.align		4
.L_21:
        /*0048*/ 	.byte	0x04, 0x17
        /*004a*/ 	.short	(.L_23 - .L_22)
.L_22:
        /*004c*/ 	.word	0x00000000
        /*0050*/ 	.short	0x0002
        /*0052*/ 	.short	0x0010
        /*0054*/ 	.byte	0x00, 0xf5, 0x21, 0x00


	//----- nvinfo : EIATTR_KPARAM_INFO
	.align		4
.L_23:
        /*0058*/ 	.byte	0x04, 0x17
        /*005a*/ 	.short	(.L_25 - .L_24)
.L_24:
        /*005c*/ 	.word	0x00000000
        /*0060*/ 	.short	0x0001
        /*0062*/ 	.short	0x0008
        /*0064*/ 	.byte	0x00, 0xf5, 0x21, 0x00


	//----- nvinfo : EIATTR_KPARAM_INFO
	.align		4
.L_25:
        /*0068*/ 	.byte	0x04, 0x17
        /*006a*/ 	.short	(.L_27 - .L_26)
.L_26:
        /*006c*/ 	.word	0x00000000
        /*0070*/ 	.short	0x0000
        /*0072*/ 	.short	0x0000
        /*0074*/ 	.byte	0x00, 0xf5, 0x21, 0x00


	//----- nvinfo : EIATTR_SPARSE_MMA_MASK
	.align		4
.L_27:
        /*0078*/ 	.byte	0x03, 0x50
        /*007a*/ 	.short	0x0000


	//----- nvinfo : EIATTR_MAXREG_COUNT
	.align		4
        /*007c*/ 	.byte	0x03, 0x1b
        /*007e*/ 	.short	0x00ff


	//----- nvinfo : EIATTR_MERCURY_ISA_VERSION
	.align		4
        /*0080*/ 	.byte	0x03, 0x5f
        /*0082*/ 	.short	0x0101


	//----- nvinfo : EIATTR_VRC_CTA_INIT_COUNT
	.align		4
        /*0084*/ 	.byte	0x02, 0x4a
	.zero		1
	.zero		1


	//----- nvinfo : EIATTR_EXIT_INSTR_OFFSETS
	.align		4
        /*0088*/ 	.byte	0x04, 0x1c
        /*008a*/ 	.short	(.L_29 - .L_28)


	//   ....[0]....
.L_28:
        /*008c*/ 	.word	0x00000070


	//   ....[1]....
        /*0090*/ 	.word	0x00000bf0


	//----- nvinfo : EIATTR_CBANK_PARAM_SIZE
	.align		4
.L_29:
        /*0094*/ 	.byte	0x03, 0x19
        /*0096*/ 	.short	0x0029


	//----- nvinfo : EIATTR_PARAM_CBANK
	.align		4
        /*0098*/ 	.byte	0x04, 0x0a
        /*009a*/ 	.short	(.L_31 - .L_30)
	.align		4
.L_30:
        /*009c*/ 	.word	index@(.nv.constant0._Z14cudaDenseLayerPfS_S_S_iib)
        /*00a0*/ 	.short	0x0380
        /*00a2*/ 	.short	0x0029


	//----- nvinfo : EIATTR_SW_WAR
	.align		4
.L_31:
        /*00a4*/ 	.byte	0x04, 0x36
        /*00a6*/ 	.short	(.L_33 - .L_32)
.L_32:
        /*00a8*/ 	.word	0x00000008
.L_33:


//--------------------- .nv.info._Z17cudaConvolution2DPfS_S_S_ii --------------------------
	.section	.nv.info._Z17cudaConvolution2DPfS_S_S_ii,"",@"SHT_CUDA_INFO"
	.sectionflags	@""
	.align	4


	//----- nvinfo : EIATTR_CUDA_API_VERSION
	.align		4
        /*0000*/ 	.byte	0x04, 0x37
        /*0002*/ 	.short	(.L_35 - .L_34)
.L_34:
        /*0004*/ 	.word	0x00000082


	//----- nvinfo : EIATTR_KPARAM_INFO
	.align		4
.L_35:
        /*0008*/ 	.byte	0x04, 0x17
        /*000a*/ 	.short	(.L_37 - .L_36)
.L_36:
        /*000c*/ 	.word	0x00000000
        /*0010*/ 	.short	0x0005
        /*0012*/ 	.short	0x0024
        /*0014*/ 	.byte	0x00, 0xf0, 0x11, 0x00


	//----- nvinfo : EIATTR_KPARAM_INFO
	.align		4
.L_37:
        /*0018*/ 	.byte	0x04, 0x17
        /*001a*/ 	.short	(.L_39 - .L_38)
.L_38:
        /*001c*/ 	.word	0x00000000
        /*0020*/ 	.short	0x0004
        /*0022*/ 	.short	0x0020
        /*0024*/ 	.byte	0x00, 0xf0, 0x11, 0x00


	//----- nvinfo : EIATTR_KPARAM_INFO
	.align		4
.L_39:
        /*0028*/ 	.byte	0x04, 0x17
        /*002a*/ 	.short	(.L_41 - .L_40)
.L_40:
        /*002c*/ 	.word	0x00000000
        /*0030*/ 	.short	0x0003
        /*0032*/ 	.short	0x0018
        /*0034*/ 	.byte	0x00, 0xf5, 0x21, 0x00


	//----- nvinfo : EIATTR_KPARAM_INFO
	.align		4
.L_41:
        /*0038*/ 	.byte	0x04, 0x17
        /*003a*/ 	.short	(.L_43 - .L_42)
.L_42:
        /*003c*/ 	.word	0x00000000
        /*0040*/ 	.short	0x0002
        /*0042*/ 	.short	0x0010
        /*0044*/ 	.byte	0x00, 0xf5, 0x21, 0x00


	//----- nvinfo : EIATTR_KPARAM_INFO
	.align		4
.L_43:
        /*0048*/ 	.byte	0x04, 0x17
        /*004a*/ 	.short	(.L_45 - .L_44)
.L_44:
        /*004c*/ 	.word	0x00000000
        /*0050*/ 	.short	0x0001
        /*0052*/ 	.short	0x0008
        /*0054*/ 	.byte	0x00, 0xf5, 0x21, 0x00


	//----- nvinfo : EIATTR_KPARAM_INFO
	.align		4
.L_45:
        /*0058*/ 	.byte	0x04, 0x17
        /*005a*/ 	.short	(.L_47 - .L_46)
.L_46:
        /*005c*/ 	.word	0x00000000
        /*0060*/ 	.short	0x0000
        /*0062*/ 	.short	0x0000
        /*0064*/ 	.byte	0x00, 0xf5, 0x21, 0x00


	//----- nvinfo : EIATTR_SPARSE_MMA_MASK
	.align		4
.L_47:
        /*0068*/ 	.byte	0x03, 0x50
        /*006a*/ 	.short	0x0000


	//----- nvinfo : EIATTR_MAXREG_COUNT
	.align		4
        /*006c*/ 	.byte	0x03, 0x1b
        /*006e*/ 	.short	0x00ff


	//----- nvinfo : EIATTR_MERCURY_ISA_VERSION
	.align		4
        /*0070*/ 	.byte	0x03, 0x5f
        /*0072*/ 	.short	0x0101


	//----- nvinfo : EIATTR_VRC_CTA_INIT_COUNT
	.align		4
        /*0074*/ 	.byte	0x02, 0x4a
	.zero		1
	.zero		1


	//----- nvinfo : EIATTR_EXIT_INSTR_OFFSETS
	.align		4
        /*0078*/ 	.byte	0x04, 0x1c
        /*007a*/ 	.short	(.L_49 - .L_48)


	//   ....[0]....
.L_48:
        /*007c*/ 	.word	0x000000d0


	//   ....[1]....
        /*0080*/ 	.word	0x00000b70


	//----- nvinfo : EIATTR_CBANK_PARAM_SIZE
	.align		4
.L_49:
        /*0084*/ 	.byte	0x03, 0x19
        /*0086*/ 	.short	0x0028


	//----- nvinfo : EIATTR_PARAM_CBANK
	.align		4
        /*0088*/ 	.byte	0x04, 0x0a
        /*008a*/ 	.short	(.L_51 - .L_50)
	.align		4
.L_50:
        /*008c*/ 	.word	index@(.nv.constant0._Z17cudaConvolution2DPfS_S_S_ii)
        /*0090*/ 	.short	0x0380
        /*0092*/ 	.short	0x0028


	//----- nvinfo : EIATTR_SW_WAR
	.align		4
.L_51:
        /*0094*/ 	.byte	0x04, 0x36
        /*0096*/ 	.short	(.L_53 - .L_52)
.L_52:
        /*0098*/ 	.word	0x00000008
.L_53:


//--------------------- .nv.callgraph             --------------------------
	.section	.nv.callgraph,"",@"SHT_CUDA_CALLGRAPH"
	.align	4
	.sectionentsize	8
	.align		4
        /*0000*/ 	.word	0x00000000
	.align		4
        /*0004*/ 	.word	0xffffffff
	.align		4
        /*0008*/ 	.word	0x00000000
	.align		4
        /*000c*/ 	.word	0xfffffffe
	.align		4
        /*0010*/ 	.word	0x00000000
	.align		4
        /*0014*/ 	.word	0xfffffffd
	.align		4
        /*0018*/ 	.word	0x00000000
	.align		4
        /*001c*/ 	.word	0xfffffffc


//--------------------- .text._Z14cudaDenseLayerPfS_S_S_iib --------------------------
	.section	.text._Z14cudaDenseLayerPfS_S_S_iib,"ax",@progbits
	.align	128
        .global         _Z14cudaDenseLayerPfS_S_S_iib
        .type           _Z14cudaDenseLayerPfS_S_S_iib,@function
        .size           _Z14cudaDenseLayerPfS_S_S_iib,(.L_x_15 - _Z14cudaDenseLayerPfS_S_S_iib)
        .other          _Z14cudaDenseLayerPfS_S_S_iib,@"STO_CUDA_ENTRY STV_DEFAULT"
_Z14cudaDenseLayerPfS_S_S_iib:
.text._Z14cudaDenseLayerPfS_S_S_iib:
[----:B------:R-:W-:Y:S01]  /*0000*/  LDC R1, c[0x0][0x37c] ;  /* 0x0000df00ff017b82 */ /* 0x000fe20000000800 */
[----:B------:R-:W0:Y:S07]  /*0010*/  S2R R0, SR_TID.X ;  /* 0x0000000000007919 */ /* 0x000e2e0000002100 */
[----:B------:R-:W0:Y:S01]  /*0020*/  S2UR UR4, SR_CTAID.X ;  /* 0x00000000000479c3 */ /* 0x000e220000002500 */
[----:B------:R-:W1:Y:S07]  /*0030*/  LDCU UR5, c[0x0][0x3a4] ;  /* 0x00007480ff0577ac */ /* 0x000e6e0008000800 */
[----:B------:R-:W0:Y:S02]  /*0040*/  LDC R3, c[0x0][0x360] ;  /* 0x0000d800ff037b82 */ /* 0x000e240000000800 */
[----:B0-----:R-:W-:-:S05]  /*0050*/  IMAD R0, R3, UR4, R0 ;  /* 0x0000000403007c24 */ /* 0x001fca000f8e0200 */
[----:B-1----:R-:W-:-:S13]  /*0060*/  ISETP.GE.AND P0, PT, R0, UR5, PT ;  /* 0x0000000500007c0c */ /* 0x002fda000bf06270 */
[----:B------:R-:W-:Y:S05]  /*0070*/  @P0 EXIT ;  /* 0x000000000000094d */ /* 0x000fea0003800000 */
[----:B------:R-:W0:Y:S01]  /*0080*/  LDC.64 R2, c[0x0][0x390] ;  /* 0x0000e400ff027b82 */ /* 0x000e220000000a00 */
[----:B------:R-:W1:Y:S01]  /*0090*/  LDCU.64 UR16, c[0x0][0x358] ;  /* 0x00006b00ff1077ac */ /* 0x000e620008000a00 */
[----:B------:R-:W2:Y:S01]  /*00a0*/  LDCU UR8, c[0x0][0x3a0] ;  /* 0x00007400ff0877ac */ /* 0x000ea20008000800 */
[----:B0-----:R-:W-:-:S05]  /*00b0*/  IMAD.WIDE R2, R0, 0x4, R2 ;  /* 0x0000000400027825 */ /* 0x001fca00078e0202 */
[----:B-1----:R0:W5:Y:S01]  /*00c0*/  LDG.E R15, desc[UR16][R2.64] ;  /* 0x00000010020f7981 */ /* 0x002162000c1e1900 */
[----:B--2---:R-:W-:-:S09]  /*00d0*/  UISETP.GE.AND UP0, UPT, UR8, 0x1, UPT ;  /* 0x000000010800788c */ /* 0x004fd2000bf06270 */
[----:B0-----:R-:W-:Y:S05]  /*00e0*/  BRA.U !UP0, `(.L_x_0) ;  /* 0x00000009085c7547 */ /* 0x001fea000b800000 */
[----:B------:R-:W-:Y:S01]  /*00f0*/  UISETP.GE.U32.AND UP1, UPT, UR8, 0x10, UPT ;  /* 0x000000100800788c */ /* 0x000fe2000bf26070 */
[----:B------:R-:W-:Y:S01]  /*0100*/  HFMA2 R8, -RZ, RZ, 0, 0 ;  /* 0x00000000ff087431 */ /* 0x000fe200000001ff */
[----:B------:R-:W-:Y:S02]  /*0110*/  ULOP3.LUT UR9, UR8, 0xf, URZ, 0xc0, !UPT ;  /* 0x0000000f08097892 */ /* 0x000fe4000f8ec0ff */
[----:B------:R-:W-:Y:S02]  /*0120*/  IMAD R7, R0, UR8, RZ ;  /* 0x0000000800077c24 */ /* 0x000fe4000f8e02ff */
[----:B------:R-:W-:-:S03]  /*0130*/  UISETP.NE.AND UP0, UPT, UR9, URZ, UPT ;  /* 0x000000ff0900728c */ /* 0x000fc6000bf05270 */
[----:B------:R-:W-:Y:S08]  /*0140*/  BRA.U !UP1, `(.L_x_1) ;  /* 0x0000000509107547 */ /* 0x000ff0000b800000 */
[----:B------:R-:W0:Y:S01]  /*0150*/  LDCU.128 UR12, c[0x0][0x380] ;  /* 0x00007000ff0c77ac */ /* 0x000e220008000c00 */
[----:B------:R-:W-:Y:S01]  /*0160*/  MOV R6, R7 ;  /* 0x0000000700067202 */ /* 0x000fe20000000f00 */
[----:B------:R-:W-:-:S04]  /*0170*/  ULOP3.LUT UR10, UR8, 0x7ffffff0, URZ, 0xc0, !UPT ;  /* 0x7ffffff0080a7892 */ /* 0x000fc8000f8ec0ff */
[----:B------:R-:W-:Y:S02]  /*0180*/  UIADD3 UR11, UPT, UPT, -UR10, URZ, URZ ;  /* 0x000000ff0a0b7290 */ /* 0x000fe4000fffe1ff */
[----:B------:R-:W-:Y:S01]  /*0190*/  MOV R8, UR10 ;  /* 0x0000000a00087c02 */ /* 0x000fe20008000f00 */
[----:B0-----:R-:W-:Y:S02]  /*01a0*/  UIADD3 UR6, UP1, UPT, UR12, 0x20, URZ ;  /* 0x000000200c067890 */ /* 0x001fe4000ff3e0ff */
[----:B------:R-:W-:Y:S02]  /*01b0*/  UIADD3 UR4, UP2, UPT, UR14, 0x20, URZ ;  /* 0x000000200e047890 */ /* 0x000fe4000ff5e0ff */
[----:B------:R-:W-:Y:S02]  /*01c0*/  UIADD3.X UR7, UPT, UPT, URZ, UR13, URZ, UP1, !UPT ;  /* 0x0000000dff077290 */ /* 0x000fe40008ffe4ff */
[----:B------:R-:W-:Y:S01]  /*01d0*/  MOV R2, UR6 ;  /* 0x0000000600027c02 */ /* 0x000fe20008000f00 */
[----:B------:R-:W-:-:S03]  /*01e0*/  UIADD3.X UR5, UPT, UPT, URZ, UR15, URZ, UP2, !UPT ;  /* 0x0000000fff057290 */ /* 0x000fc600097fe4ff */
[----:B------:R-:W-:-:S09]  /*01f0*/  MOV R3, UR7 ;  /* 0x0000000700037c02 */ /* 0x000fd20008000f00 */
.L_x_2:
[----:B------:R-:W-:Y:S01]  /*0200*/  MOV R4, UR4 ;  /* 0x0000000400047c02 */ /* 0x000fe20008000f00 */
[----:B------:R-:W2:Y:S01]  /*0210*/  LDG.E R16, desc[UR16][R2.64+-0x20] ;  /* 0xffffe01002107981 */ /* 0x000ea2000c1e1900 */
[----:B------:R-:W-:-:S03]  /*0220*/  MOV R5, UR5 ;  /* 0x0000000500057c02 */ /* 0x000fc60008000f00 */
[----:B------:R-:W3:Y:S01]  /*0230*/  LDG.E R18, desc[UR16][R2.64+-0x1c] ;  /* 0xffffe41002127981 */ /* 0x000ee2000c1e1900 */
[----:B------:R-:W-:-:S03]  /*0240*/  IMAD.WIDE R4, R6, 0x4, R4 ;  /* 0x0000000406047825 */ /* 0x000fc600078e0204 */
[----:B------:R-:W4:Y:S04]  /*0250*/  LDG.E R19, desc[UR16][R2.64+-0x18] ;  /* 0xffffe81002137981 */ /* 0x000f28000c1e1900 */
[----:B------:R-:W2:Y:S04]  /*0260*/  LDG.E R17, desc[UR16][R4.64+-0x20] ;  /* 0xffffe01004117981 */ /* 0x000ea8000c1e1900 */
[----:B------:R-:W3:Y:S04]  /*0270*/  LDG.E R25, desc[UR16][R4.64+-0x1c] ;  /* 0xffffe41004197981 */ /* 0x000ee8000c1e1900 */
[----:B------:R-:W4:Y:S04]  /*0280*/  LDG.E R20, desc[UR16][R4.64+-0x18] ;  /* 0xffffe81004147981 */ /* 0x000f28000c1e1900 */
        /* <DEDUP_REMOVED lines=9> */
[----:B------:R-:W4:Y:S01]  /*0320*/  LDG.E R14, desc[UR16][R4.64+-0x4] ;  /* 0xfffffc10040e7981 */ /* 0x000f22000c1e1900 */
[----:B--2--5:R-:W-:-:S03]  /*0330*/  FFMA R17, R16, R17, R15 ;  /* 0x0000001110117223 */ /* 0x024fc6000000000f */
[----:B------:R-:W2:Y:S04]  /*0340*/  LDG.E R15, desc[UR16][R2.64] ;  /* 0x00000010020f7981 */ /* 0x000ea8000c1e1900 */
[----:B------:R-:W2:Y:S01]  /*0350*/  LDG.E R16, desc[UR16][R4.64] ;  /* 0x0000001004107981 */ /* 0x000ea2000c1e1900 */
[----:B---3--:R-:W-:-:S03]  /*0360*/  FFMA R26, R18, R25, R17 ;  /* 0x00000019121a7223 */ /* 0x008fc60000000011 */
[----:B------:R-:W3:Y:S01]  /*0370*/  LDG.E R17, desc[UR16][R2.64+0x4] ;  /* 0x0000041002117981 */ /* 0x000ee2000c1e1900 */
[----:B----4-:R-:W-:-:S03]  /*0380*/  FFMA R25, R19, R20, R26 ;  /* 0x0000001413197223 */ /* 0x010fc6000000001a */
[----:B------:R-:W3:Y:S04]  /*0390*/  LDG.E R18, desc[UR16][R4.64+0x4] ;  /* 0x0000041004127981 */ /* 0x000ee8000c1e1900 */
[----:B------:R-:W4:Y:S01]  /*03a0*/  LDG.E R19, desc[UR16][R2.64+0x8] ;  /* 0x0000081002137981 */ /* 0x000f22000c1e1900 */
[----:B------:R-:W-:-:S03]  /*03b0*/  FFMA R26, R22, R21, R25 ;  /* 0x00000015161a7223 */ /* 0x000fc60000000019 */
[----:B------:R-:W4:Y:S04]  /*03c0*/  LDG.E R20, desc[UR16][R4.64+0x8] ;  /* 0x0000081004147981 */ /* 0x000f28000c1e1900 */
        /* <DEDUP_REMOVED lines=9> */
[----:B------:R-:W4:Y:S04]  /*0460*/  LDG.E R12, desc[UR16][R2.64+0x18] ;  /* 0x00001810020c7981 */ /* 0x000f28000c1e1900 */
[----:B------:R-:W4:Y:S04]  /*0470*/  LDG.E R11, desc[UR16][R4.64+0x18] ;  /* 0x00001810040b7981 */ /* 0x000f28000c1e1900 */
[----:B------:R-:W4:Y:S04]  /*0480*/  LDG.E R26, desc[UR16][R4.64+0x1c] ;  /* 0x00001c10041a7981 */ /* 0x000f28000c1e1900 */
[----:B------:R0:W4:Y:S01]  /*0490*/  LDG.E R25, desc[UR16][R2.64+0x1c] ;  /* 0x00001c1002197981 */ /* 0x000122000c1e1900 */
[----:B------:R-:W-:Y:S01]  /*04a0*/  FFMA R14, R13, R14, R28 ;  /* 0x0000000e0d0e7223 */ /* 0x000fe2000000001c */
[----:B------:R-:W-:-:S04]  /*04b0*/  UIADD3 UR11, UPT, UPT, UR11, 0x10, URZ ;  /* 0x000000100b0b7890 */ /* 0x000fc8000fffe0ff */
[----:B------:R-:W-:Y:S01]  /*04c0*/  UISETP.NE.AND UP1, UPT, UR11, URZ, UPT ;  /* 0x000000ff0b00728c */ /* 0x000fe2000bf25270 */
[----:B0-----:R-:W-:Y:S02]  /*04d0*/  IADD3 R2, P0, PT, R2, 0x40, RZ ;  /* 0x0000004002027810 */ /* 0x001fe40007f1e0ff */
[----:B------:R-:W-:Y:S02]  /*04e0*/  IADD3 R6, PT, PT, R6, 0x10, RZ ;  /* 0x0000001006067810 */ /* 0x000fe40007ffe0ff */
[----:B------:R-:W-:Y:S01]  /*04f0*/  IADD3.X R3, PT, PT, RZ, R3, RZ, P0, !PT ;  /* 0x00000003ff037210 */ /* 0x000fe200007fe4ff */
[----:B--2---:R-:W-:-:S04]  /*0500*/  FFMA R14, R15, R16, R14 ;  /* 0x000000100f0e7223 */ /* 0x004fc8000000000e */
[----:B---3--:R-:W-:-:S04]  /*0510*/  FFMA R14, R17, R18, R14 ;  /* 0x00000012110e7223 */ /* 0x008fc8000000000e */
[----:B----4-:R-:W-:-:S04]  /*0520*/  FFMA R14, R19, R20, R14 ;  /* 0x00000014130e7223 */ /* 0x010fc8000000000e */
[----:B------:R-:W-:-:S04]  /*0530*/  FFMA R14, R21, R22, R14 ;  /* 0x00000016150e7223 */ /* 0x000fc8000000000e */
[----:B------:R-:W-:-:S04]  /*0540*/  FFMA R14, R23, R24, R14 ;  /* 0x00000018170e7223 */ /* 0x000fc8000000000e */
[----:B------:R-:W-:-:S04]  /*0550*/  FFMA R9, R9, R10, R14 ;  /* 0x0000000a09097223 */ /* 0x000fc8000000000e */
[----:B------:R-:W-:-:S04]  /*0560*/  FFMA R12, R12, R11, R9 ;  /* 0x0000000b0c0c7223 */ /* 0x000fc80000000009 */
[----:B------:R-:W-:Y:S01]  /*0570*/  FFMA R15, R25, R26, R12 ;  /* 0x0000001a190f7223 */ /* 0x000fe2000000000c */
[----:B------:R-:W-:Y:S06]  /*0580*/  BRA.U UP1, `(.L_x_2) ;  /* 0xfffffffd011c7547 */ /* 0x000fec000b83ffff */
.L_x_1:
[----:B------:R-:W-:Y:S05]  /*0590*/  BRA.U !UP0, `(.L_x_0) ;  /* 0x0000000508307547 */ /* 0x000fea000b800000 */
[----:B------:R-:W-:Y:S02]  /*05a0*/  UISETP.GE.U32.AND UP0, UPT, UR9, 0x8, UPT ;  /* 0x000000080900788c */ /* 0x000fe4000bf06070 */
[----:B------:R-:W-:-:S04]  /*05b0*/  ULOP3.LUT UR5, UR8, 0x7, URZ, 0xc0, !UPT ;  /* 0x0000000708057892 */ /* 0x000fc8000f8ec0ff */
[----:B------:R-:W-:-:S03]  /*05c0*/  UISETP.NE.AND UP1, UPT, UR5, URZ, UPT ;  /* 0x000000ff0500728c */ /* 0x000fc6000bf25270 */
[----:B------:R-:W-:Y:S08]  /*05d0*/  BRA.U !UP0, `(.L_x_3) ;  /* 0x0000000108787547 */ /* 0x000ff0000b800000 */
[----:B------:R-:W0:Y:S01]  /*05e0*/  LDC.64 R2, c[0x0][0x388] ;  /* 0x0000e200ff027b82 */ /* 0x000e220000000a00 */
[----:B------:R-:W-:-:S07]  /*05f0*/  IADD3 R9, PT, PT, R7, R8, RZ ;  /* 0x0000000807097210 */ /* 0x000fce0007ffe0ff */
[----:B------:R-:W1:Y:S01]  /*0600*/  LDC.64 R4, c[0x0][0x380] ;  /* 0x0000e000ff047b82 */ /* 0x000e620000000a00 */
[----:B0-----:R-:W-:-:S05]  /*0610*/  IMAD.WIDE R2, R9, 0x4, R2 ;  /* 0x0000000409027825 */ /* 0x001fca00078e0202 */
[----:B------:R-:W2:Y:S01]  /*0620*/  LDG.E R11, desc[UR16][R2.64] ;  /* 0x00000010020b7981 */ /* 0x000ea2000c1e1900 */
[----:B-1----:R-:W-:-:S03]  /*0630*/  IMAD.WIDE.U32 R4, R8, 0x4, R4 ;  /* 0x0000000408047825 */ /* 0x002fc600078e0004 */
[----:B------:R-:W3:Y:S04]  /*0640*/  LDG.E R12, desc[UR16][R2.64+0x4] ;  /* 0x00000410020c7981 */ /* 0x000ee8000c1e1900 */
        /* <DEDUP_REMOVED lines=14> */
[----:B------:R-:W-:Y:S01]  /*0730*/  IADD3 R8, PT, PT, R8, 0x8, RZ ;  /* 0x0000000808087810 */ /* 0x000fe20007ffe0ff */
[----:B--2--5:R-:W-:-:S04]  /*0740*/  FFMA R10, R10, R11, R15 ;  /* 0x0000000b0a0a7223 */ /* 0x024fc8000000000f */
[----:B---3--:R-:W-:-:S04]  /*0750*/  FFMA R10, R13, R12, R10 ;  /* 0x0000000c0d0a7223 */ /* 0x008fc8000000000a */
[----:B----4-:R-:W-:-:S04]  /*0760*/  FFMA R10, R17, R14, R10 ;  /* 0x0000000e110a7223 */ /* 0x010fc8000000000a */
[----:B------:R-:W-:-:S04]  /*0770*/  FFMA R10, R19, R16, R10 ;  /* 0x00000010130a7223 */ /* 0x000fc8000000000a */
[----:B------:R-:W-:-:S04]  /*0780*/  FFMA R10, R21, R18, R10 ;  /* 0x00000012150a7223 */ /* 0x000fc8000000000a */
[----:B------:R-:W-:-:S04]  /*0790*/  FFMA R23, R23, R20, R10 ;  /* 0x0000001417177223 */ /* 0x000fc8000000000a */
[----:B------:R-:W-:-:S04]  /*07a0*/  FFMA R6, R6, R9, R23 ;  /* 0x0000000906067223 */ /* 0x000fc80000000017 */
[----:B------:R-:W-:-:S07]  /*07b0*/  FFMA R15, R25, R22, R6 ;  /* 0x00000016190f7223 */ /* 0x000fce0000000006 */
.L_x_3:
        /* <DEDUP_REMOVED lines=22> */
[----:B------:R-:W-:-:S07]  /*0920*/  FFMA R15, R17, R14, R6 ;  /* 0x0000000e110f7223 */ /* 0x000fce0000000006 */
.L_x_4:
[----:B------:R-:W-:Y:S05]  /*0930*/  BRA.U !UP1, `(.L_x_0) ;  /* 0x0000000109487547 */ /* 0x000fea000b800000 */
[----:B------:R-:W0:Y:S01]  /*0940*/  LDC.64 R2, c[0x0][0x380] ;  /* 0x0000e000ff027b82 */ /* 0x000e220000000a00 */
[----:B------:R-:W-:Y:S01]  /*0950*/  IADD3 R7, PT, PT, R7, R8, RZ ;  /* 0x0000000807077210 */ /* 0x000fe20007ffe0ff */
[----:B------:R-:W-:-:S06]  /*0960*/  UIADD3 UR4, UPT, UPT, -UR4, URZ, URZ ;  /* 0x000000ff04047290 */ /* 0x000fcc000fffe1ff */
[----:B------:R-:W1:Y:S01]  /*0970*/  LDC.64 R10, c[0x0][0x388] ;  /* 0x0000e200ff0a7b82 */ /* 0x000e620000000a00 */
[----:B0-----:R-:W-:-:S03]  /*0980*/  IMAD.WIDE.U32 R2, R8, 0x4, R2 ;  /* 0x0000000408027825 */ /* 0x001fc600078e0002 */
[----:B------:R-:W-:Y:S02]  /*0990*/  MOV R6, R2 ;  /* 0x0000000200067202 */ /* 0x000fe40000000f00 */
[----:B------:R-:W-:-:S07]  /*09a0*/  MOV R5, R3 ;  /* 0x0000000300057202 */ /* 0x000fce0000000f00 */
.L_x_5:
[----:B-1----:R-:W-:Y:S01]  /*09b0*/  IMAD.WIDE R2, R7, 0x4, R10 ;  /* 0x0000000407027825 */ /* 0x002fe200078e020a */
[----:B------:R-:W-:-:S05]  /*09c0*/  MOV R4, R6 ;  /* 0x0000000600047202 */ /* 0x000fca0000000f00 */
[----:B------:R-:W2:Y:S04]  /*09d0*/  LDG.E R2, desc[UR16][R2.64] ;  /* 0x0000001002027981 */ /* 0x000ea8000c1e1900 */
[----:B------:R0:W2:Y:S01]  /*09e0*/  LDG.E R4, desc[UR16][R4.64] ;  /* 0x0000001004047981 */ /* 0x0000a2000c1e1900 */
[----:B------:R-:W-:Y:S01]  /*09f0*/  UIADD3 UR4, UPT, UPT, UR4, 0x1, URZ ;  /* 0x0000000104047890 */ /* 0x000fe2000fffe0ff */
[----:B------:R-:W-:Y:S02]  /*0a00*/  IADD3 R6, P0, PT, R6, 0x4, RZ ;  /* 0x0000000406067810 */ /* 0x000fe40007f1e0ff */
[----:B------:R-:W-:Y:S01]  /*0a10*/  IADD3 R7, PT, PT, R7, 0x1, RZ ;  /* 0x0000000107077810 */ /* 0x000fe20007ffe0ff */
[----:B------:R-:W-:Y:S01]  /*0a20*/  UISETP.NE.AND UP0, UPT, UR4, URZ, UPT ;  /* 0x000000ff0400728c */ /* 0x000fe2000bf05270 */
[----:B0-----:R-:W-:Y:S01]  /*0a30*/  IADD3.X R5, PT, PT, RZ, R5, RZ, P0, !PT ;  /* 0x00000005ff057210 */ /* 0x001fe200007fe4ff */
[----:B--2--5:R-:W-:-:S07]  /*0a40*/  FFMA R15, R4, R2, R15 ;  /* 0x00000002040f7223 */ /* 0x024fce000000000f */
[----:B------:R-:W-:Y:S05]  /*0a50*/  BRA.U UP0, `(.L_x_5) ;  /* 0xfffffffd00d47547 */ /* 0x000fea000b83ffff */
.L_x_0:
[----:B------:R-:W0:Y:S01]  /*0a60*/  LDCU.U8 UR4, c[0x0][0x3a8] ;  /* 0x00007500ff0477ac */ /* 0x000e220008000000 */
[----:B------:R-:W1:Y:S01]  /*0a70*/  LDC.64 R2, c[0x0][0x398] ;  /* 0x0000e600ff027b82 */ /* 0x000e620000000a00 */
[----:B0-----:R-:W-:-:S06]  /*0a80*/  UPRMT UR4, UR4, 0x8880, URZ ;  /* 0x0000888004047896 */ /* 0x001fcc00080000ff */
[----:B------:R-:W-:Y:S01]  /*0a90*/  ISETP.NE.AND P0, PT, RZ, UR4, PT ;  /* 0x00000004ff007c0c */ /* 0x000fe2000bf05270 */
[----:B-1----:R-:W-:-:S12]  /*0aa0*/  IMAD.WIDE R2, R0, 0x4, R2 ;  /* 0x0000000400027825 */ /* 0x002fd800078e0202 */
[----:B-----5:R-:W-:Y:S01]  /*0ab0*/  @P0 FMNMX R5, RZ, R15, !PT ;  /* 0x0000000fff050209 */ /* 0x020fe20007800000 */
[----:B------:R-:W-:Y:S06]  /*0ac0*/  @P0 BRA `(.L_x_6) ;  /* 0x0000000000440947 */ /* 0x000fec0003800000 */
[C---:B------:R-:W-:Y:S01]  /*0ad0*/  FMUL R0, |R15|.reuse, 2.8853900432586669922 ;  /* 0x4038aa3b0f007820 */ /* 0x040fe20000400200 */
[----:B------:R-:W-:Y:S02]  /*0ae0*/  HFMA2 R6, -RZ, RZ, 1.125, -9232 ;  /* 0x3c80f082ff067431 */ /* 0x000fe400000001ff */
[C---:B------:R-:W-:Y:S01]  /*0af0*/  FMUL R7, R15.reuse, R15 ;  /* 0x0000000f0f077220 */ /* 0x040fe20000400000 */
[----:B------:R-:W-:Y:S02]  /*0b00*/  MOV R5, 0x3f800000 ;  /* 0x3f80000000057802 */ /* 0x000fe40000000f00 */
[C---:B------:R-:W-:Y:S01]  /*0b10*/  FSETP.GE.AND P1, PT, |R15|.reuse, 0.60000002384185791016, PT ;  /* 0x3f19999a0f00780b */ /* 0x040fe20003f26200 */
[----:B------:R-:W0:Y:S01]  /*0b20*/  MUFU.EX2 R0, R0 ;  /* 0x0000000000007308 */ /* 0x000e220000000800 */
[----:B------:R-:W-:Y:S01]  /*0b30*/  FSETP.GE.AND P0, PT, |R15|, 9.010913848876953125, PT ;  /* 0x41102cb40f00780b */ /* 0x000fe20003f06200 */
[----:B------:R-:W-:-:S04]  /*0b40*/  FFMA R6, R7, R6, -0.052303962409496307373 ;  /* 0xbd563cae07067423 */ /* 0x000fc80000000006 */
[----:B------:R-:W-:Y:S01]  /*0b50*/  FFMA R8, R7, R6, 0.1331529766321182251 ;  /* 0x3e08594107087423 */ /* 0x000fe20000000006 */
[----:B0-----:R-:W-:-:S03]  /*0b60*/  FADD R4, R0, 1 ;  /* 0x3f80000000047421 */ /* 0x001fc60000000000 */
[----:B------:R-:W-:-:S04]  /*0b70*/  FFMA R0, R7, R8, -0.33332768082618713379 ;  /* 0xbeaaa9ed07007423 */ /* 0x000fc80000000008 */
[----:B------:R-:W-:Y:S01]  /*0b80*/  FFMA R0, R7, R0, RZ ;  /* 0x0000000007007223 */ /* 0x000fe200000000ff */
[----:B------:R-:W0:Y:S02]  /*0b90*/  MUFU.RCP R4, R4 ;  /* 0x0000000400047308 */ /* 0x000e240000001000 */
[----:B0-----:R-:W-:-:S05]  /*0ba0*/  FFMA R5, R4, -2, R5 ;  /* 0xc000000004057823 */ /* 0x001fca0000000005 */
[----:B------:R-:W-:-:S04]  /*0bb0*/  FSEL R6, R5, 1, !P0 ;  /* 0x3f80000005067808 */ /* 0x000fc80004000000 */
[--C-:B------:R-:W-:Y:S01]  /*0bc0*/  LOP3.LUT R5, R6, 0x80000000, R15.reuse, 0xb8, !PT ;  /* 0x8000000006057812 */ /* 0x100fe200078eb80f */
[----:B------:R-:W-:-:S07]  /*0bd0*/  @!P1 FFMA R5, R0, R15, R15 ;  /* 0x0000000f00059223 */ /* 0x000fce000000000f */
.L_x_6:
[----:B------:R-:W-:Y:S01]  /*0be0*/  STG.E desc[UR16][R2.64], R5 ;  /* 0x0000000502007986 */ /* 0x000fe2000c101910 */
[----:B------:R-:W-:Y:S05]  /*0bf0*/  EXIT ;  /* 0x000000000000794d */ /* 0x000fea0003800000 */
.L_x_7:
[----:B------:R-:W-:-:S00]  /*0c00*/  BRA `(.L_x_7) ;  /* 0xfffffffc00fc7947 */ /* 0x000fc0000383ffff */
[----:B------:R-:W-:-:S00]  /*0c10*/  NOP ;  /* 0x0000000000007918 */ /* 0x000fc00000000000 */
        /* <DEDUP_REMOVED lines=14> */
.L_x_15:


//--------------------- .text._Z17cudaConvolution2DPfS_S_S_ii --------------------------
	.section	.text._Z17cudaConvolution2DPfS_S_S_ii,"ax",@progbits
	.align	128
        .global         _Z17cudaConvolution2DPfS_S_S_ii
        .type           _Z17cudaConvolution2DPfS_S_S_ii,@function
        .size           _Z17cudaConvolution2DPfS_S_S_ii,(.L_x_16 - _Z17cudaConvolution2DPfS_S_S_ii)
        .other          _Z17cudaConvolution2DPfS_S_S_ii,@"STO_CUDA_ENTRY STV_DEFAULT"
_Z17cudaConvolution2DPfS_S_S_ii:
.text._Z17cudaConvolution2DPfS_S_S_ii:
[----:B------:R-:W-:Y:S01]  /*0000*/  LDC R1, c[0x0][0x37c] ;  /* 0x0000df00ff017b82 */ /* 0x000fe20000000800 */
[----:B------:R-:W0:Y:S07]  /*0010*/  S2R R0, SR_TID.X ;  /* 0x0000000000007919 */ /* 0x000e2e0000002100 */
[----:B------:R-:W0:Y:S01]  /*0020*/  S2UR UR4, SR_CTAID.X ;  /* 0x00000000000479c3 */ /* 0x000e220000002500 */
[----:B------:R-:W1:Y:S01]  /*0030*/  LDCU.64 UR12, c[0x0][0x3a0] ;  /* 0x00007400ff0c77ac */ /* 0x000e620008000a00 */
[----:B------:R-:W2:Y:S06]  /*0040*/  S2R R2, SR_TID.Y ;  /* 0x0000000000027919 */ /* 0x000eac0000002200 */
[----:B------:R-:W0:Y:S08]  /*0050*/  LDC R3, c[0x0][0x360] ;  /* 0x0000d800ff037b82 */ /* 0x000e300000000800 */
[----:B------:R-:W2:Y:S01]  /*0060*/  S2UR UR5, SR_CTAID.Y ;  /* 0x00000000000579c3 */ /* 0x000ea20000002600 */
[----:B-1----:R-:W-:-:S07]  /*0070*/  UIADD3 UR7, UPT, UPT, UR12, -UR13, URZ ;  /* 0x8000000d0c077290 */ /* 0x002fce000fffe0ff */
[----:B------:R-:W2:Y:S01]  /*0080*/  LDC R5, c[0x0][0x364] ;  /* 0x0000d900ff057b82 */ /* 0x000ea20000000800 */
[----:B0-----:R-:W-:Y:S02]  /*0090*/  IMAD R0, R3, UR4, R0 ;  /* 0x0000000403007c24 */ /* 0x001fe4000f8e0200 */
[----:B--2---:R-:W-:-:S05]  /*00a0*/  IMAD R3, R5, UR5, R2 ;  /* 0x0000000505037c24 */ /* 0x004fca000f8e0202 */
[----:B------:R-:W-:-:S04]  /*00b0*/  VIMNMX R2, PT, PT, R0, R3, !PT ;  /* 0x0000000300027248 */ /* 0x000fc80007fe0100 */
[----:B------:R-:W-:-:S13]  /*00c0*/  ISETP.GT.AND P0, PT, R2, UR7, PT ;  /* 0x0000000702007c0c */ /* 0x000fda000bf04270 */
[----:B------:R-:W-:Y:S05]  /*00d0*/  @P0 EXIT ;  /* 0x000000000000094d */ /* 0x000fea0003800000 */
[----:B------:R-:W0:Y:S01]  /*00e0*/  S2R R2, SR_CTAID.Z ;  /* 0x0000000000027919 */ /* 0x000e220000002700 */
[----:B------:R-:W0:Y:S01]  /*00f0*/  LDC.64 R4, c[0x0][0x390] ;  /* 0x0000e400ff047b82 */ /* 0x000e220000000a00 */
[----:B------:R-:W1:Y:S01]  /*0100*/  LDCU.64 UR10, c[0x0][0x358] ;  /* 0x00006b00ff0a77ac */ /* 0x000e620008000a00 */
[----:B0-----:R-:W-:-:S05]  /*0110*/  IMAD.WIDE.U32 R4, R2, 0x4, R4 ;  /* 0x0000000402047825 */ /* 0x001fca00078e0004 */
[----:B-1----:R0:W5:Y:S01]  /*0120*/  LDG.E R23, desc[UR10][R4.64] ;  /* 0x0000000a04177981 */ /* 0x002162000c1e1900 */
[----:B------:R-:W-:-:S09]  /*0130*/  UISETP.GE.AND UP0, UPT, UR13, 0x1, UPT ;  /* 0x000000010d00788c */ /* 0x000fd2000bf06270 */
[----:B0-----:R-:W-:Y:S05]  /*0140*/  BRA.U !UP0, `(.L_x_8) ;  /* 0x0000000908287547 */ /* 0x001fea000b800000 */
[----:B------:R-:W-:Y:S02]  /*0150*/  ULOP3.LUT UR4, UR13, 0x7ffffff8, URZ, 0xc0, !UPT ;  /* 0x7ffffff80d047892 */ /* 0x000fe4000f8ec0ff */
[----:B------:R-:W-:Y:S01]  /*0160*/  IMAD R5, R2, UR13, RZ ;  /* 0x0000000d02057c24 */ /* 0x000fe2000f8e02ff */
[----:B------:R-:W-:Y:S01]  /*0170*/  ULOP3.LUT UR8, UR13, 0x7, URZ, 0xc0, !UPT ;  /* 0x000000070d087892 */ /* 0x000fe2000f8ec0ff */
[----:B------:R-:W-:Y:S01]  /*0180*/  IMAD R6, R3, UR12, R0 ;  /* 0x0000000c03067c24 */ /* 0x000fe2000f8e0200 */
[----:B------:R-:W-:-:S03]  /*0190*/  UIADD3 UR6, UPT, UPT, -UR4, URZ, URZ ;  /* 0x000000ff04067290 */ /* 0x000fc6000fffe1ff */
[----:B------:R-:W-:-:S09]  /*01a0*/  UMOV UR4, URZ ;  /* 0x000000ff00047c82 */ /* 0x000fd20008000000 */
.L_x_13:
[----:B------:R-:W0:Y:S02]  /*01b0*/  LDC R7, c[0x0][0x3a4] ;  /* 0x0000e900ff077b82 */ /* 0x000e240000000800 */
[----:B0-----:R-:W-:-:S04]  /*01c0*/  IADD3 R4, PT, PT, R7, -0x1, RZ ;  /* 0xffffffff07047810 */ /* 0x001fc80007ffe0ff */
[----:B------:R-:W-:Y:S01]  /*01d0*/  ISETP.GE.U32.AND P0, PT, R4, 0x7, PT ;  /* 0x000000070400780c */ /* 0x000fe20003f06070 */
[----:B------:R-:W-:-:S12]  /*01e0*/  HFMA2 R4, -RZ, RZ, 0, 0 ;  /* 0x00000000ff047431 */ /* 0x000fd800000001ff */
[----:B------:R-:W-:Y:S05]  /*01f0*/  @!P0 BRA `(.L_x_9) ;  /* 0x0000000000d48947 */ /* 0x000fea0003800000 */
[----:B------:R-:W-:Y:S01]  /*0200*/  IADD3 R8, PT, PT, R6, UR4, RZ ;  /* 0x0000000406087c10 */ /* 0x000fe2000fffe0ff */
[----:B------:R-:W-:Y:S01]  /*0210*/  IMAD R4, R5, R7, UR4 ;  /* 0x0000000405047e24 */ /* 0x000fe2000f8e0207 */
[----:B------:R-:W-:Y:S01]  /*0220*/  LOP3.LUT R9, R7, 0x7ffffff8, RZ, 0xc0, !PT ;  /* 0x7ffffff807097812 */ /* 0x000fe200078ec0ff */
[----:B------:R-:W-:-:S06]  /*0230*/  UMOV UR5, UR6 ;  /* 0x0000000600057c82 */ /* 0x000fcc0008000000 */
.L_x_10:
[----:B------:R-:W0:Y:S08]  /*0240*/  LDC.64 R16, c[0x0][0x380] ;  /* 0x0000e000ff107b82 */ /* 0x000e300000000a00 */
[----:B------:R-:W1:Y:S08]  /*0250*/  LDC.64 R14, c[0x0][0x388] ;  /* 0x0000e200ff0e7b82 */ /* 0x000e700000000a00 */
[----:B------:R-:W2:Y:S01]  /*0260*/  LDC R11, c[0x0][0x3a0] ;  /* 0x0000e800ff0b7b82 */ /* 0x000ea20000000800 */
[----:B0-----:R-:W-:-:S05]  /*0270*/  IMAD.WIDE R16, R8, 0x4, R16 ;  /* 0x0000000408107825 */ /* 0x001fca00078e0210 */
[----:B------:R-:W3:Y:S01]  /*0280*/  LDG.E R10, desc[UR10][R16.64] ;  /* 0x0000000a100a7981 */ /* 0x000ee2000c1e1900 */
[----:B-1----:R-:W-:-:S05]  /*0290*/  IMAD.WIDE R14, R4, 0x4, R14 ;  /* 0x00000004040e7825 */ /* 0x002fca00078e020e */
[----:B------:R0:W3:Y:S01]  /*02a0*/  LDG.E R13, desc[UR10][R14.64] ;  /* 0x0000000a0e0d7981 */ /* 0x0000e2000c1e1900 */
[----:B------:R-:W-:-:S04]  /*02b0*/  IMAD.WIDE.U32 R28, R7, 0x4, R14 ;  /* 0x00000004071c7825 */ /* 0x000fc800078e000e */
[----:B--2---:R-:W-:-:S04]  /*02c0*/  IMAD.WIDE R20, R11, 0x4, R16 ;  /* 0x000000040b147825 */ /* 0x004fc800078e0210 */
[----:B------:R-:W-:Y:S02]  /*02d0*/  IMAD.WIDE.U32 R26, R7, 0x4, R28 ;  /* 0x00000004071a7825 */ /* 0x000fe400078e001c */
[----:B------:R-:W2:Y:S02]  /*02e0*/  LDG.E R28, desc[UR10][R28.64] ;  /* 0x0000000a1c1c7981 */ /* 0x000ea4000c1e1900 */
[----:B0-----:R-:W-:-:S04]  /*02f0*/  IMAD.WIDE R14, R11, 0x4, R20 ;  /* 0x000000040b0e7825 */ /* 0x001fc800078e0214 */
[----:B------:R-:W-:Y:S02]  /*0300*/  IMAD.WIDE.U32 R24, R7, 0x4, R26 ;  /* 0x0000000407187825 */ /* 0x000fe400078e001a */
[----:B------:R-:W4:Y:S02]  /*0310*/  LDG.E R26, desc[UR10][R26.64] ;  /* 0x0000000a1a1a7981 */ /* 0x000f24000c1e1900 */
[----:B------:R-:W-:-:S04]  /*0320*/  IMAD.WIDE R16, R11, 0x4, R14 ;  /* 0x000000040b107825 */ /* 0x000fc800078e020e */
[C---:B------:R-:W-:Y:S02]  /*0330*/  IMAD.WIDE.U32 R18, R7.reuse, 0x4, R24 ;  /* 0x0000000407127825 */ /* 0x040fe400078e0018 */
[----:B------:R-:W4:Y:S04]  /*0340*/  LDG.E R24, desc[UR10][R24.64] ;  /* 0x0000000a18187981 */ /* 0x000f28000c1e1900 */
[----:B------:R0:W4:Y:S04]  /*0350*/  LDG.E R22, desc[UR10][R18.64] ;  /* 0x0000000a12167981 */ /* 0x000128000c1e1900 */
[----:B------:R-:W2:Y:S04]  /*0360*/  LDG.E R27, desc[UR10][R20.64] ;  /* 0x0000000a141b7981 */ /* 0x000ea8000c1e1900 */
[----:B------:R1:W4:Y:S01]  /*0370*/  LDG.E R25, desc[UR10][R14.64] ;  /* 0x0000000a0e197981 */ /* 0x000322000c1e1900 */
[----:B0-----:R-:W-:-:S05]  /*0380*/  IMAD.WIDE.U32 R18, R7, 0x4, R18 ;  /* 0x0000000407127825 */ /* 0x001fca00078e0012 */
[----:B------:R-:W4:Y:S01]  /*0390*/  LDG.E R20, desc[UR10][R18.64] ;  /* 0x0000000a12147981 */ /* 0x000f22000c1e1900 */
[----:B-1----:R-:W-:-:S04]  /*03a0*/  IMAD.WIDE.U32 R14, R7, 0x4, R18 ;  /* 0x00000004070e7825 */ /* 0x002fc800078e0012 */
[----:B---3-5:R-:W-:Y:S01]  /*03b0*/  FFMA R10, R10, R13, R23 ;  /* 0x0000000d0a0a7223 */ /* 0x028fe20000000017 */
[C---:B------:R-:W-:Y:S01]  /*03c0*/  IMAD.WIDE R12, R11.reuse, 0x4, R16 ;  /* 0x000000040b0c7825 */ /* 0x040fe200078e0210 */
[----:B------:R0:W3:Y:S04]  /*03d0*/  LDG.E R23, desc[UR10][R16.64] ;  /* 0x0000000a10177981 */ /* 0x0000e8000c1e1900 */
[----:B------:R-:W3:Y:S01]  /*03e0*/  LDG.E R21, desc[UR10][R12.64] ;  /* 0x0000000a0c157981 */ /* 0x000ee2000c1e1900 */
[----:B0-----:R-:W-:-:S03]  /*03f0*/  IMAD.WIDE R16, R11, 0x4, R12 ;  /* 0x000000040b107825 */ /* 0x001fc600078e020c */
[----:B------:R0:W3:Y:S01]  /*0400*/  LDG.E R12, desc[UR10][R14.64] ;  /* 0x0000000a0e0c7981 */ /* 0x0000e2000c1e1900 */
[----:B------:R-:W-:-:S03]  /*0410*/  IMAD.WIDE R18, R11, 0x4, R16 ;  /* 0x000000040b127825 */ /* 0x000fc600078e0210 */
[----:B------:R-:W3:Y:S01]  /*0420*/  LDG.E R13, desc[UR10][R16.64] ;  /* 0x0000000a100d7981 */ /* 0x000ee2000c1e1900 */
[----:B0-----:R-:W-:-:S05]  /*0430*/  IMAD.WIDE.U32 R14, R7, 0x4, R14 ;  /* 0x00000004070e7825 */ /* 0x001fca00078e000e */
[----:B------:R-:W3:Y:S04]  /*0440*/  LDG.E R29, desc[UR10][R14.64] ;  /* 0x0000000a0e1d7981 */ /* 0x000ee8000c1e1900 */
[----:B------:R0:W3:Y:S02]  /*0450*/  LDG.E R15, desc[UR10][R18.64] ;  /* 0x0000000a120f7981 */ /* 0x0000e4000c1e1900 */
[----:B0-----:R-:W-:-:S06]  /*0460*/  IMAD.WIDE R18, R11, 0x4, R18 ;  /* 0x000000040b127825 */ /* 0x001fcc00078e0212 */
[----:B------:R-:W3:Y:S01]  /*0470*/  LDG.E R18, desc[UR10][R18.64] ;  /* 0x0000000a12127981 */ /* 0x000ee2000c1e1900 */
[----:B--2---:R-:W-:-:S04]  /*0480*/  FFMA R10, R27, R28, R10 ;  /* 0x0000001c1b0a7223 */ /* 0x004fc8000000000a */
[----:B----4-:R-:W-:Y:S01]  /*0490*/  FFMA R10, R25, R26, R10 ;  /* 0x0000001a190a7223 */ /* 0x010fe2000000000a */
[----:B------:R-:W-:-:S04]  /*04a0*/  UIADD3 UR5, UPT, UPT, UR5, 0x8, URZ ;  /* 0x0000000805057890 */ /* 0x000fc8000fffe0ff */
[----:B------:R-:W-:Y:S01]  /*04b0*/  UISETP.NE.AND UP0, UPT, UR5, URZ, UPT ;  /* 0x000000ff0500728c */ /* 0x000fe2000bf05270 */
[----:B------:R-:W-:Y:S02]  /*04c0*/  LEA R8, R11, R8, 0x3 ;  /* 0x000000080b087211 */ /* 0x000fe400078e18ff */
[----:B------:R-:W-:Y:S01]  /*04d0*/  LEA R4, R7, R4, 0x3 ;  /* 0x0000000407047211 */ /* 0x000fe200078e18ff */
[----:B---3--:R-:W-:-:S04]  /*04e0*/  FFMA R10, R23, R24, R10 ;  /* 0x00000018170a7223 */ /* 0x008fc8000000000a */
[----:B------:R-:W-:-:S04]  /*04f0*/  FFMA R10, R21, R22, R10 ;  /* 0x00000016150a7223 */ /* 0x000fc8000000000a */
[----:B------:R-:W-:-:S04]  /*0500*/  FFMA R10, R13, R20, R10 ;  /* 0x000000140d0a7223 */ /* 0x000fc8000000000a */
[----:B------:R-:W-:-:S04]  /*0510*/  FFMA R23, R15, R12, R10 ;  /* 0x0000000c0f177223 */ /* 0x000fc8000000000a */
[----:B------:R-:W-:Y:S01]  /*0520*/  FFMA R23, R18, R29, R23 ;  /* 0x0000001d12177223 */ /* 0x000fe20000000017 */
[----:B------:R-:W-:Y:S06]  /*0530*/  BRA.U UP0, `(.L_x_10) ;  /* 0xfffffffd00407547 */ /* 0x000fec000b83ffff */
[----:B------:R-:W-:-:S07]  /*0540*/  MOV R4, R9 ;  /* 0x0000000900047202 */ /* 0x000fce0000000f00 */
.L_x_9:
[----:B------:R-:W-:-:S09]  /*0550*/  UISETP.NE.AND UP0, UPT, UR8, URZ, UPT ;  /* 0x000000ff0800728c */ /* 0x000fd2000bf05270 */
[----:B------:R-:W-:Y:S05]  /*0560*/  BRA.U !UP0, `(.L_x_11) ;  /* 0x0000000508147547 */ /* 0x000fea000b800000 */
[----:B------:R-:W-:Y:S01]  /*0570*/  UIADD3 UR5, UPT, UPT, UR8, -0x1, URZ ;  /* 0xffffffff08057890 */ /* 0x000fe2000fffe0ff */
[----:B------:R-:W-:-:S03]  /*0580*/  LOP3.LUT P0, R22, R7, 0x3, RZ, 0xc0, !PT ;  /* 0x0000000307167812 */ /* 0x000fc6000780c0ff */
[----:B------:R-:W-:-:S09]  /*0590*/  UISETP.GE.U32.AND UP0, UPT, UR5, 0x3, UPT ;  /* 0x000000030500788c */ /* 0x000fd2000bf06070 */
[----:B------:R-:W-:Y:S05]  /*05a0*/  BRA.U !UP0, `(.L_x_12) ;  /* 0x0000000108747547 */ /* 0x000fea000b800000 */
[----:B------:R-:W0:Y:S01]  /*05b0*/  LDC R21, c[0x0][0x3a0] ;  /* 0x0000e800ff157b82 */ /* 0x000e220000000800 */
[-C--:B------:R-:W-:Y:S02]  /*05c0*/  IADD3 R8, PT, PT, R3, R4.reuse, RZ ;  /* 0x0000000403087210 */ /* 0x080fe40007ffe0ff */
[----:B------:R-:W-:Y:S02]  /*05d0*/  IADD3 R9, PT, PT, R0, UR4, RZ ;  /* 0x0000000400097c10 */ /* 0x000fe4000fffe0ff */
[----:B------:R-:W-:-:S03]  /*05e0*/  IADD3 R10, PT, PT, R5, R4, RZ ;  /* 0x00000004050a7210 */ /* 0x000fc60007ffe0ff */
[----:B------:R-:W1:Y:S02]  /*05f0*/  LDC.64 R12, c[0x0][0x380] ;  /* 0x0000e000ff0c7b82 */ /* 0x000e640000000a00 */
[----:B------:R-:W-:-:S06]  /*0600*/  IMAD R11, R10, R7, UR4 ;  /* 0x000000040a0b7e24 */ /* 0x000fcc000f8e0207 */
[----:B------:R-:W2:Y:S01]  /*0610*/  LDC.64 R16, c[0x0][0x388] ;  /* 0x0000e200ff107b82 */ /* 0x000ea20000000a00 */
[----:B0-----:R-:W-:-:S04]  /*0620*/  IMAD R9, R8, R21, R9 ;  /* 0x0000001508097224 */ /* 0x001fc800078e0209 */
[----:B-1----:R-:W-:-:S04]  /*0630*/  IMAD.WIDE R12, R9, 0x4, R12 ;  /* 0x00000004090c7825 */ /* 0x002fc800078e020c */
[----:B------:R-:W-:Y:S02]  /*0640*/  IMAD.WIDE R8, R21, 0x4, R12 ;  /* 0x0000000415087825 */ /* 0x000fe400078e020c */
[----:B------:R-:W3:Y:S02]  /*0650*/  LDG.E R12, desc[UR10][R12.64] ;  /* 0x0000000a0c0c7981 */ /* 0x000ee4000c1e1900 */
[----:B--2---:R-:W-:-:S04]  /*0660*/  IMAD.WIDE R16, R11, 0x4, R16 ;  /* 0x000000040b107825 */ /* 0x004fc800078e0210 */
[----:B------:R-:W-:Y:S02]  /*0670*/  IMAD.WIDE.U32 R10, R7, 0x4, R16 ;  /* 0x00000004070a7825 */ /* 0x000fe400078e0010 */
[----:B------:R-:W3:Y:S02]  /*0680*/  LDG.E R16, desc[UR10][R16.64] ;  /* 0x0000000a10107981 */ /* 0x000ee4000c1e1900 */
[----:B------:R-:W-:Y:S02]  /*0690*/  IMAD.WIDE R18, R21, 0x4, R8 ;  /* 0x0000000415127825 */ /* 0x000fe400078e0208 */
[----:B------:R-:W2:Y:S02]  /*06a0*/  LDG.E R9, desc[UR10][R8.64] ;  /* 0x0000000a08097981 */ /* 0x000ea4000c1e1900 */
[----:B------:R-:W-:Y:S02]  /*06b0*/  IMAD.WIDE.U32 R14, R7, 0x4, R10 ;  /* 0x00000004070e7825 */ /* 0x000fe400078e000a */
[----:B------:R-:W2:Y:S02]  /*06c0*/  LDG.E R10, desc[UR10][R10.64] ;  /* 0x0000000a0a0a7981 */ /* 0x000ea4000c1e1900 */
[----:B------:R-:W-:-:S02]  /*06d0*/  IMAD.WIDE R20, R21, 0x4, R18 ;  /* 0x0000000415147825 */ /* 0x000fc400078e0212 */
[----:B------:R-:W4:Y:S02]  /*06e0*/  LDG.E R27, desc[UR10][R18.64] ;  /* 0x0000000a121b7981 */ /* 0x000f24000c1e1900 */
[----:B------:R-:W-:Y:S02]  /*06f0*/  IMAD.WIDE.U32 R24, R7, 0x4, R14 ;  /* 0x0000000407187825 */ /* 0x000fe400078e000e */
[----:B------:R-:W4:Y:S04]  /*0700*/  LDG.E R14, desc[UR10][R14.64] ;  /* 0x0000000a0e0e7981 */ /* 0x000f28000c1e1900 */
[----:B------:R-:W4:Y:S04]  /*0710*/  LDG.E R21, desc[UR10][R20.64] ;  /* 0x0000000a14157981 */ /* 0x000f28000c1e1900 */
[----:B------:R-:W4:Y:S01]  /*0720*/  LDG.E R24, desc[UR10][R24.64] ;  /* 0x0000000a18187981 */ /* 0x000f22000c1e1900 */
[----:B------:R-:W-:Y:S01]  /*0730*/  IADD3 R4, PT, PT, R4, 0x4, RZ ;  /* 0x0000000404047810 */ /* 0x000fe20007ffe0ff */
[----:B---3-5:R-:W-:-:S04]  /*0740*/  FFMA R12, R12, R16, R23 ;  /* 0x000000100c0c7223 */ /* 0x028fc80000000017 */
[----:B--2---:R-:W-:-:S04]  /*0750*/  FFMA R12, R9, R10, R12 ;  /* 0x0000000a090c7223 */ /* 0x004fc8000000000c */
[----:B----4-:R-:W-:-:S04]  /*0760*/  FFMA R12, R27, R14, R12 ;  /* 0x0000000e1b0c7223 */ /* 0x010fc8000000000c */
[----:B------:R-:W-:-:S07]  /*0770*/  FFMA R23, R21, R24, R12 ;  /* 0x0000001815177223 */ /* 0x000fce000000000c */
.L_x_12:
[----:B------:R-:W-:Y:S05]  /*0780*/  @!P0 BRA `(.L_x_11) ;  /* 0x00000000008c8947 */ /* 0x000fea0003800000 */
[----:B------:R-:W-:Y:S01]  /*0790*/  ISETP.NE.AND P0, PT, R22, 0x1, PT ;  /* 0x000000011600780c */ /* 0x000fe20003f05270 */
[----:B------:R-:W0:Y:S01]  /*07a0*/  LDC.64 R14, c[0x0][0x380] ;  /* 0x0000e000ff0e7b82 */ /* 0x000e220000000a00 */
[----:B------:R-:W-:-:S04]  /*07b0*/  LOP3.LUT R8, R7, 0x1, RZ, 0xc0, !PT ;  /* 0x0000000107087812 */ /* 0x000fc800078ec0ff */
[----:B------:R-:W-:-:S03]  /*07c0*/  ISETP.NE.U32.AND P1, PT, R8, 0x1, PT ;  /* 0x000000010800780c */ /* 0x000fc60003f25070 */
[----:B------:R-:W1:Y:S04]  /*07d0*/  LDC.64 R12, c[0x0][0x388] ;  /* 0x0000e200ff0c7b82 */ /* 0x000e680000000a00 */
[-C--:B------:R-:W-:Y:S02]  /*07e0*/  @P0 IADD3 R18, PT, PT, R3, R4.reuse, RZ ;  /* 0x0000000403120210 */ /* 0x080fe40007ffe0ff */
[----:B------:R-:W-:Y:S02]  /*07f0*/  @P0 IADD3 R17, PT, PT, R0, UR4, RZ ;  /* 0x0000000400110c10 */ /* 0x000fe4000fffe0ff */
[----:B------:R-:W2:Y:S01]  /*0800*/  @P0 LDC R19, c[0x0][0x3a0] ;  /* 0x0000e800ff130b82 */ /* 0x000ea20000000800 */
[----:B------:R-:W-:Y:S02]  /*0810*/  @P0 IADD3 R20, PT, PT, R5, R4, RZ ;  /* 0x0000000405140210 */ /* 0x000fe40007ffe0ff */
[----:B------:R-:W-:-:S03]  /*0820*/  @P0 IADD3 R4, PT, PT, R4, 0x2, RZ ;  /* 0x0000000204040810 */ /* 0x000fc60007ffe0ff */
[----:B------:R-:W-:Y:S01]  /*0830*/  @P0 IMAD R21, R20, R7, UR4 ;  /* 0x0000000414150e24 */ /* 0x000fe2000f8e0207 */
[----:B------:R-:W-:Y:S01]  /*0840*/  @!P1 IADD3 R20, PT, PT, R5, R4, RZ ;  /* 0x0000000405149210 */ /* 0x000fe20007ffe0ff */
[----:B------:R-:W3:Y:S08]  /*0850*/  @!P1 LDC R16, c[0x0][0x3a0] ;  /* 0x0000e800ff109b82 */ /* 0x000ef00000000800 */
[----:B------:R-:W4:Y:S01]  /*0860*/  LDC.64 R8, c[0x0][0x380] ;  /* 0x0000e000ff087b82 */ /* 0x000f220000000a00 */
[----:B-1----:R-:W-:Y:S01]  /*0870*/  @P0 IMAD.WIDE R12, R21, 0x4, R12 ;  /* 0x00000004150c0825 */ /* 0x002fe200078e020c */
[----:B------:R-:W-:-:S06]  /*0880*/  @!P1 IADD3 R21, PT, PT, R0, UR4, RZ ;  /* 0x0000000400159c10 */ /* 0x000fcc000fffe0ff */
[----:B------:R-:W1:Y:S01]  /*0890*/  LDC.64 R10, c[0x0][0x388] ;  /* 0x0000e200ff0a7b82 */ /* 0x000e620000000a00 */
[----:B--2---:R-:W-:-:S04]  /*08a0*/  @P0 IMAD R17, R18, R19, R17 ;  /* 0x0000001312110224 */ /* 0x004fc800078e0211 */
[----:B0-----:R-:W-:Y:S01]  /*08b0*/  @P0 IMAD.WIDE R14, R17, 0x4, R14 ;  /* 0x00000004110e0825 */ /* 0x001fe200078e020e */
[----:B------:R-:W-:-:S03]  /*08c0*/  @!P1 IADD3 R17, PT, PT, R3, R4, RZ ;  /* 0x0000000403119210 */ /* 0x000fc60007ffe0ff */
[----:B------:R-:W-:Y:S01]  /*08d0*/  @!P1 IMAD R25, R20, R7, UR4 ;  /* 0x0000000414199e24 */ /* 0x000fe2000f8e0207 */
[----:B------:R-:W2:Y:S01]  /*08e0*/  @P0 LDG.E R4, desc[UR10][R14.64] ;  /* 0x0000000a0e040981 */ /* 0x000ea2000c1e1900 */
[----:B---3--:R-:W-:Y:S02]  /*08f0*/  @!P1 IMAD R21, R17, R16, R21 ;  /* 0x0000001011159224 */ /* 0x008fe400078e0215 */
[----:B------:R-:W-:-:S04]  /*0900*/  @P0 IMAD.WIDE R18, R19, 0x4, R14 ;  /* 0x0000000413120825 */ /* 0x000fc800078e020e */
[----:B------:R-:W-:Y:S02]  /*0910*/  @P0 IMAD.WIDE.U32 R16, R7, 0x4, R12 ;  /* 0x0000000407100825 */ /* 0x000fe400078e000c */
[----:B------:R-:W2:Y:S02]  /*0920*/  @P0 LDG.E R12, desc[UR10][R12.64] ;  /* 0x0000000a0c0c0981 */ /* 0x000ea4000c1e1900 */
[----:B----4-:R-:W-:Y:S02]  /*0930*/  @!P1 IMAD.WIDE R8, R21, 0x4, R8 ;  /* 0x0000000415089825 */ /* 0x010fe400078e0208 */
[----:B------:R-:W3:Y:S02]  /*0940*/  @P0 LDG.E R19, desc[UR10][R18.64] ;  /* 0x0000000a12130981 */ /* 0x000ee4000c1e1900 */
[----:B-1----:R-:W-:Y:S02]  /*0950*/  @!P1 IMAD.WIDE R10, R25, 0x4, R10 ;  /* 0x00000004190a9825 */ /* 0x002fe400078e020a */
[----:B------:R-:W3:Y:S04]  /*0960*/  @P0 LDG.E R16, desc[UR10][R16.64] ;  /* 0x0000000a10100981 */ /* 0x000ee8000c1e1900 */
[----:B------:R-:W4:Y:S04]  /*0970*/  @!P1 LDG.E R8, desc[UR10][R8.64] ;  /* 0x0000000a08089981 */ /* 0x000f28000c1e1900 */
[----:B------:R-:W4:Y:S01]  /*0980*/  @!P1 LDG.E R10, desc[UR10][R10.64] ;  /* 0x0000000a0a0a9981 */ /* 0x000f22000c1e1900 */
[----:B--2--5:R-:W-:-:S04]  /*0990*/  @P0 FFMA R4, R4, R12, R23 ;  /* 0x0000000c04040223 */ /* 0x024fc80000000017 */
[----:B---3--:R-:W-:-:S04]  /*09a0*/  @P0 FFMA R23, R19, R16, R4 ;  /* 0x0000001013170223 */ /* 0x008fc80000000004 */
[----:B----4-:R-:W-:-:S07]  /*09b0*/  @!P1 FFMA R23, R8, R10, R23 ;  /* 0x0000000a08179223 */ /* 0x010fce0000000017 */
.L_x_11:
[----:B------:R-:W-:-:S06]  /*09c0*/  UIADD3 UR4, UPT, UPT, UR4, 0x1, URZ ;  /* 0x0000000104047890 */ /* 0x000fcc000fffe0ff */
[----:B------:R-:W-:-:S13]  /*09d0*/  ISETP.NE.AND P0, PT, R7, UR4, PT ;  /* 0x0000000407007c0c */ /* 0x000fda000bf05270 */
[----:B------:R-:W-:Y:S05]  /*09e0*/  @P0 BRA `(.L_x_13) ;  /* 0xfffffff400f00947 */ /* 0x000fea000383ffff */
.L_x_8:
[C---:B-----5:R-:W-:Y:S01]  /*09f0*/  FMUL R6, |R23|.reuse, 2.8853900432586669922 ;  /* 0x4038aa3b17067820 */ /* 0x060fe20000400200 */
[----:B------:R-:W0:Y:S01]  /*0a00*/  LDC.64 R4, c[0x0][0x398] ;  /* 0x0000e600ff047b82 */ /* 0x000e220000000a00 */
[----:B------:R-:W-:Y:S01]  /*0a10*/  HFMA2 R10, -RZ, RZ, 1.875, 0 ;  /* 0x3f800000ff0a7431 */ /* 0x000fe200000001ff */
[----:B------:R-:W-:Y:S01]  /*0a20*/  MOV R8, 0x3c80f082 ;  /* 0x3c80f08200087802 */ /* 0x000fe20000000f00 */
[----:B------:R-:W-:Y:S02]  /*0a30*/  IMAD R2, R2, UR7, R2 ;  /* 0x0000000702027c24 */ /* 0x000fe4000f8e0202 */
[C---:B------:R-:W-:Y:S01]  /*0a40*/  FMUL R9, R23.reuse, R23 ;  /* 0x0000001717097220 */ /* 0x040fe20000400000 */
[----:B------:R-:W1:Y:S01]  /*0a50*/  MUFU.EX2 R6, R6 ;  /* 0x0000000600067308 */ /* 0x000e620000000800 */
[----:B------:R-:W-:Y:S02]  /*0a60*/  FSETP.GE.AND P0, PT, |R23|, 9.010913848876953125, PT ;  /* 0x41102cb41700780b */ /* 0x000fe40003f06200 */
[----:B------:R-:W-:Y:S01]  /*0a70*/  FFMA R8, R9, R8, -0.052303962409496307373 ;  /* 0xbd563cae09087423 */ /* 0x000fe20000000008 */
[----:B------:R-:W-:-:S02]  /*0a80*/  IADD3 R3, PT, PT, R3, R2, RZ ;  /* 0x0000000203037210 */ /* 0x000fc40007ffe0ff */
[----:B------:R-:W-:Y:S01]  /*0a90*/  FSETP.GE.AND P1, PT, |R23|, 0.60000002384185791016, PT ;  /* 0x3f19999a1700780b */ /* 0x000fe20003f26200 */
[----:B------:R-:W-:Y:S02]  /*0aa0*/  FFMA R8, R9, R8, 0.1331529766321182251 ;  /* 0x3e08594109087423 */ /* 0x000fe40000000008 */
[----:B------:R-:W-:Y:S02]  /*0ab0*/  IMAD R3, R3, UR7, R3 ;  /* 0x0000000703037c24 */ /* 0x000fe4000f8e0203 */
[----:B-1----:R-:W-:-:S06]  /*0ac0*/  FADD R7, R6, 1 ;  /* 0x3f80000006077421 */ /* 0x002fcc0000000000 */
[----:B------:R-:W1:Y:S02]  /*0ad0*/  MUFU.RCP R7, R7 ;  /* 0x0000000700077308 */ /* 0x000e640000001000 */
[----:B-1----:R-:W-:Y:S01]  /*0ae0*/  FFMA R2, R7, -2, R10 ;  /* 0xc000000007027823 */ /* 0x002fe2000000000a */
[----:B------:R-:W-:-:S04]  /*0af0*/  IADD3 R7, PT, PT, R0, R3, RZ ;  /* 0x0000000300077210 */ /* 0x000fc80007ffe0ff */
[----:B------:R-:W-:Y:S01]  /*0b00*/  FSEL R6, R2, 1, !P0 ;  /* 0x3f80000002067808 */ /* 0x000fe20004000000 */
[----:B------:R-:W-:Y:S01]  /*0b10*/  FFMA R2, R9, R8, -0.33332768082618713379 ;  /* 0xbeaaa9ed09027423 */ /* 0x000fe20000000008 */
[----:B0-----:R-:W-:Y:S02]  /*0b20*/  IMAD.WIDE R4, R7, 0x4, R4 ;  /* 0x0000000407047825 */ /* 0x001fe400078e0204 */
[----:B------:R-:W-:Y:S02]  /*0b30*/  LOP3.LUT R3, R6, 0x80000000, R23, 0xb8, !PT ;  /* 0x8000000006037812 */ /* 0x000fe400078eb817 */
[----:B------:R-:W-:-:S04]  /*0b40*/  FFMA R2, R9, R2, RZ ;  /* 0x0000000209027223 */ /* 0x000fc800000000ff */
[----:B------:R-:W-:-:S05]  /*0b50*/  @!P1 FFMA R3, R2, R23, R23 ;  /* 0x0000001702039223 */ /* 0x000fca0000000017 */
[----:B------:R-:W-:Y:S01]  /*0b60*/  STG.E desc[UR10][R4.64], R3 ;  /* 0x0000000304007986 */ /* 0x000fe2000c10190a */
[----:B------:R-:W-:Y:S05]  /*0b70*/  EXIT ;  /* 0x000000000000794d */ /* 0x000fea0003800000 */
.L_x_14:
        /* <DEDUP_REMOVED lines=16> */
.L_x_16:


//--------------------- .nv.shared.reserved.0     --------------------------
	.section	.nv.shared.reserved.0,"aw",@nobits
	.weak		__nv_reservedSMEM_offset_0_alias
	.size		__nv_reservedSMEM_offset_0_alias, 0, 64
	.other		__nv_reservedSMEM_offset_0_alias,@"STO_CUDA_RESERVED_SHARED STV_DEFAULT"
__nv_reservedSMEM_offset_0_alias:
	.zero		0
	.zero		64


//--------------------- .nv.constant0._Z14cudaDenseLayerPfS_S_S_iib --------------------------
	.section	.nv.constant0._Z14cudaDenseLayerPfS_S_S_iib,"a",@progbits
	.sectionflags	@""
	.align	4
.nv.constant0._Z14cudaDenseLayerPfS_S_S_iib:
	.zero		937


//--------------------- .nv.constant0._Z17cudaConvolution2DPfS_S_S_ii --------------------------
	.section	.nv.constant0._Z17cudaConvolution2DPfS_S_S_ii,"a",@progbits
	.sectionflags	@""
	.align	4
.nv.constant0._Z17cudaConvolution2DPfS_S_S_ii:
	.zero		936


//--------------------- SYMBOLS --------------------------

	.type		.nv.reservedSmem.offset0,@object
	.size		.nv.reservedSmem.offset0,0x4
